//
// Generated by NVIDIA NVVM Compiler
//
// Compiler Build ID: CL-36424714
// Cuda compilation tools, release 13.0, V13.0.88
// Based on NVVM 20.0.0
//

.version 9.0
.target sm_100
.address_size 64

	// .globl	_ZN3cub18CUB_300001_SM_10006detail11EmptyKernelIvEEvv
.global .align 1 .b8 _ZN34_INTERNAL_95bc40db_4_k_cu_958f98e14cuda3std3__45__cpo5beginE[1];
.global .align 1 .b8 _ZN34_INTERNAL_95bc40db_4_k_cu_958f98e14cuda3std3__45__cpo3endE[1];
.global .align 1 .b8 _ZN34_INTERNAL_95bc40db_4_k_cu_958f98e14cuda3std3__45__cpo6cbeginE[1];
.global .align 1 .b8 _ZN34_INTERNAL_95bc40db_4_k_cu_958f98e14cuda3std3__45__cpo4cendE[1];
.global .align 1 .b8 _ZN34_INTERNAL_95bc40db_4_k_cu_958f98e14cuda3std3__45__cpo6rbeginE[1];
.global .align 1 .b8 _ZN34_INTERNAL_95bc40db_4_k_cu_958f98e14cuda3std3__45__cpo4rendE[1];
.global .align 1 .b8 _ZN34_INTERNAL_95bc40db_4_k_cu_958f98e14cuda3std3__45__cpo7crbeginE[1];
.global .align 1 .b8 _ZN34_INTERNAL_95bc40db_4_k_cu_958f98e14cuda3std3__45__cpo5crendE[1];
.global .align 1 .b8 _ZN34_INTERNAL_95bc40db_4_k_cu_958f98e14cuda3std3__436_GLOBAL__N__95bc40db_4_k_cu_958f98e16ignoreE[1];
.global .align 1 .b8 _ZN34_INTERNAL_95bc40db_4_k_cu_958f98e14cuda3std3__419piecewise_constructE[1];
.global .align 1 .b8 _ZN34_INTERNAL_95bc40db_4_k_cu_958f98e14cuda3std3__48in_placeE[1];
.global .align 1 .b8 _ZN34_INTERNAL_95bc40db_4_k_cu_958f98e14cuda3std3__420unreachable_sentinelE[1];
.global .align 1 .b8 _ZN34_INTERNAL_95bc40db_4_k_cu_958f98e14cuda3std3__47nulloptE[1];
.global .align 1 .b8 _ZN34_INTERNAL_95bc40db_4_k_cu_958f98e14cuda3std3__48unexpectE[1];
.global .align 1 .b8 _ZN34_INTERNAL_95bc40db_4_k_cu_958f98e14cuda3std6ranges3__45__cpo4swapE[1];
.global .align 1 .b8 _ZN34_INTERNAL_95bc40db_4_k_cu_958f98e14cuda3std6ranges3__45__cpo9iter_moveE[1];
.global .align 1 .b8 _ZN34_INTERNAL_95bc40db_4_k_cu_958f98e14cuda3std6ranges3__45__cpo5beginE[1];
.global .align 1 .b8 _ZN34_INTERNAL_95bc40db_4_k_cu_958f98e14cuda3std6ranges3__45__cpo3endE[1];
.global .align 1 .b8 _ZN34_INTERNAL_95bc40db_4_k_cu_958f98e14cuda3std6ranges3__45__cpo6cbeginE[1];
.global .align 1 .b8 _ZN34_INTERNAL_95bc40db_4_k_cu_958f98e14cuda3std6ranges3__45__cpo4cendE[1];
.global .align 1 .b8 _ZN34_INTERNAL_95bc40db_4_k_cu_958f98e14cuda3std6ranges3__45__cpo7advanceE[1];
.global .align 1 .b8 _ZN34_INTERNAL_95bc40db_4_k_cu_958f98e14cuda3std6ranges3__45__cpo9iter_swapE[1];
.global .align 1 .b8 _ZN34_INTERNAL_95bc40db_4_k_cu_958f98e14cuda3std6ranges3__45__cpo4nextE[1];
.global .align 1 .b8 _ZN34_INTERNAL_95bc40db_4_k_cu_958f98e14cuda3std6ranges3__45__cpo4prevE[1];
.global .align 1 .b8 _ZN34_INTERNAL_95bc40db_4_k_cu_958f98e14cuda3std6ranges3__45__cpo4dataE[1];
.global .align 1 .b8 _ZN34_INTERNAL_95bc40db_4_k_cu_958f98e14cuda3std6ranges3__45__cpo5cdataE[1];
.global .align 1 .b8 _ZN34_INTERNAL_95bc40db_4_k_cu_958f98e14cuda3std6ranges3__45__cpo4sizeE[1];
.global .align 1 .b8 _ZN34_INTERNAL_95bc40db_4_k_cu_958f98e14cuda3std6ranges3__45__cpo5ssizeE[1];
.global .align 1 .b8 _ZN34_INTERNAL_95bc40db_4_k_cu_958f98e14cuda3std6ranges3__45__cpo8distanceE[1];
.global .align 1 .b8 _ZN34_INTERNAL_95bc40db_4_k_cu_958f98e16thrust24THRUST_300001_SM_1000_NS8cuda_cub3parE[1];
.global .align 1 .b8 _ZN34_INTERNAL_95bc40db_4_k_cu_958f98e16thrust24THRUST_300001_SM_1000_NS8cuda_cub10par_nosyncE[1];
.global .align 1 .b8 _ZN34_INTERNAL_95bc40db_4_k_cu_958f98e16thrust24THRUST_300001_SM_1000_NS6system6detail10sequential3seqE[1];
.global .align 1 .b8 _ZN34_INTERNAL_95bc40db_4_k_cu_958f98e16thrust24THRUST_300001_SM_1000_NS6system3cpp3parE[1];
.global .align 1 .b8 _ZN34_INTERNAL_95bc40db_4_k_cu_958f98e16thrust24THRUST_300001_SM_1000_NS12placeholders2_1E[1];
.global .align 1 .b8 _ZN34_INTERNAL_95bc40db_4_k_cu_958f98e16thrust24THRUST_300001_SM_1000_NS12placeholders2_2E[1];
.global .align 1 .b8 _ZN34_INTERNAL_95bc40db_4_k_cu_958f98e16thrust24THRUST_300001_SM_1000_NS12placeholders2_3E[1];
.global .align 1 .b8 _ZN34_INTERNAL_95bc40db_4_k_cu_958f98e16thrust24THRUST_300001_SM_1000_NS12placeholders2_4E[1];
.global .align 1 .b8 _ZN34_INTERNAL_95bc40db_4_k_cu_958f98e16thrust24THRUST_300001_SM_1000_NS12placeholders2_5E[1];
.global .align 1 .b8 _ZN34_INTERNAL_95bc40db_4_k_cu_958f98e16thrust24THRUST_300001_SM_1000_NS12placeholders2_6E[1];
.global .align 1 .b8 _ZN34_INTERNAL_95bc40db_4_k_cu_958f98e16thrust24THRUST_300001_SM_1000_NS12placeholders2_7E[1];
.global .align 1 .b8 _ZN34_INTERNAL_95bc40db_4_k_cu_958f98e16thrust24THRUST_300001_SM_1000_NS12placeholders2_8E[1];
.global .align 1 .b8 _ZN34_INTERNAL_95bc40db_4_k_cu_958f98e16thrust24THRUST_300001_SM_1000_NS12placeholders2_9E[1];
.global .align 1 .b8 _ZN34_INTERNAL_95bc40db_4_k_cu_958f98e16thrust24THRUST_300001_SM_1000_NS12placeholders3_10E[1];
.global .align 1 .b8 _ZN34_INTERNAL_95bc40db_4_k_cu_958f98e16thrust24THRUST_300001_SM_1000_NS3seqE[1];
.global .align 1 .b8 _ZN34_INTERNAL_95bc40db_4_k_cu_958f98e16thrust24THRUST_300001_SM_1000_NS6deviceE[1];

.visible .entry _ZN3cub18CUB_300001_SM_10006detail11EmptyKernelIvEEvv()
{


	ret;

}
	// .globl	_ZN3cub18CUB_300001_SM_10006detail8for_each13static_kernelINS2_12policy_hub_t12policy_500_tEmN6thrust24THRUST_300001_SM_1000_NS8cuda_cub20__uninitialized_fill7functorINS7_10device_ptrIiEEiEEEEvT0_T1_
.visible .entry _ZN3cub18CUB_300001_SM_10006detail8for_each13static_kernelINS2_12policy_hub_t12policy_500_tEmN6thrust24THRUST_300001_SM_1000_NS8cuda_cub20__uninitialized_fill7functorINS7_10device_ptrIiEEiEEEEvT0_T1_(
	.param .u64 _ZN3cub18CUB_300001_SM_10006detail8for_each13static_kernelINS2_12policy_hub_t12policy_500_tEmN6thrust24THRUST_300001_SM_1000_NS8cuda_cub20__uninitialized_fill7functorINS7_10device_ptrIiEEiEEEEvT0_T1__param_0,
	.param .align 8 .b8 _ZN3cub18CUB_300001_SM_10006detail8for_each13static_kernelINS2_12policy_hub_t12policy_500_tEmN6thrust24THRUST_300001_SM_1000_NS8cuda_cub20__uninitialized_fill7functorINS7_10device_ptrIiEEiEEEEvT0_T1__param_1[16]
)
.maxntid 256
{
	.reg .pred 	%p<4>;
	.reg .b16 	%rs<5>;
	.reg .b32 	%r<12>;
	.reg .b64 	%rd<16>;

	ld.param.u32 	%r3, [_ZN3cub18CUB_300001_SM_10006detail8for_each13static_kernelINS2_12policy_hub_t12policy_500_tEmN6thrust24THRUST_300001_SM_1000_NS8cuda_cub20__uninitialized_fill7functorINS7_10device_ptrIiEEiEEEEvT0_T1__param_1+8];
	ld.param.u64 	%rd4, [_ZN3cub18CUB_300001_SM_10006detail8for_each13static_kernelINS2_12policy_hub_t12policy_500_tEmN6thrust24THRUST_300001_SM_1000_NS8cuda_cub20__uninitialized_fill7functorINS7_10device_ptrIiEEiEEEEvT0_T1__param_1];
	ld.param.u64 	%rd5, [_ZN3cub18CUB_300001_SM_10006detail8for_each13static_kernelINS2_12policy_hub_t12policy_500_tEmN6thrust24THRUST_300001_SM_1000_NS8cuda_cub20__uninitialized_fill7functorINS7_10device_ptrIiEEiEEEEvT0_T1__param_0];
	mov.u32 	%r9, %ctaid.x;
	mul.wide.u32 	%rd1, %r9, 512;
	sub.s64 	%rd2, %rd5, %rd1;
	setp.lt.u64 	%p1, %rd2, 512;
	@%p1 bra 	$L__BB1_2;
	mov.u32 	%r11, %tid.x;
	cvta.to.global.u64 	%rd11, %rd4;
	cvt.u64.u32 	%rd12, %r11;
	add.s64 	%rd13, %rd1, %rd12;
	shl.b64 	%rd14, %rd13, 2;
	add.s64 	%rd15, %rd11, %rd14;
	st.global.u32 	[%rd15], %r3;
	st.global.u32 	[%rd15+1024], %r3;
	bra.uni 	$L__BB1_6;
$L__BB1_2:
	cvta.to.global.u64 	%rd6, %rd4;
	mov.u32 	%r2, %tid.x;
	cvt.u64.u32 	%rd7, %r2;
	setp.le.u64 	%p2, %rd2, %rd7;
	add.s64 	%rd8, %rd1, %rd7;
	shl.b64 	%rd9, %rd8, 2;
	add.s64 	%rd3, %rd6, %rd9;
	@%p2 bra 	$L__BB1_4;
	st.global.u32 	[%rd3], %r3;
$L__BB1_4:
	add.s32 	%r10, %r2, 256;
	cvt.u64.u32 	%rd10, %r10;
	setp.le.u64 	%p3, %rd2, %rd10;
	@%p3 bra 	$L__BB1_6;
	st.global.u32 	[%rd3+1024], %r3;
$L__BB1_6:
	ret;

}
	// .globl	_ZN3cub18CUB_300001_SM_10006detail8for_each13static_kernelINS2_12policy_hub_t12policy_500_tElN6thrust24THRUST_300001_SM_1000_NS8cuda_cub11__transform17unary_transform_fINS7_6detail15normal_iteratorINS7_10device_ptrIiEEEENS7_20permutation_iteratorISF_SF_EESF_N4cuda3std3__410__identityESL_EEEEvT0_T1_
.visible .entry _ZN3cub18CUB_300001_SM_10006detail8for_each13static_kernelINS2_12policy_hub_t12policy_500_tElN6thrust24THRUST_300001_SM_1000_NS8cuda_cub11__transform17unary_transform_fINS7_6detail15normal_iteratorINS7_10device_ptrIiEEEENS7_20permutation_iteratorISF_SF_EESF_N4cuda3std3__410__identityESL_EEEEvT0_T1_(
	.param .u64 _ZN3cub18CUB_300001_SM_10006detail8for_each13static_kernelINS2_12policy_hub_t12policy_500_tElN6thrust24THRUST_300001_SM_1000_NS8cuda_cub11__transform17unary_transform_fINS7_6detail15normal_iteratorINS7_10device_ptrIiEEEENS7_20permutation_iteratorISF_SF_EESF_N4cuda3std3__410__identityESL_EEEEvT0_T1__param_0,
	.param .align 8 .b8 _ZN3cub18CUB_300001_SM_10006detail8for_each13static_kernelINS2_12policy_hub_t12policy_500_tElN6thrust24THRUST_300001_SM_1000_NS8cuda_cub11__transform17unary_transform_fINS7_6detail15normal_iteratorINS7_10device_ptrIiEEEENS7_20permutation_iteratorISF_SF_EESF_N4cuda3std3__410__identityESL_EEEEvT0_T1__param_1[40]
)
.maxntid 256
{
	.reg .pred 	%p<8>;
	.reg .b16 	%rs<9>;
	.reg .b32 	%r<28>;
	.reg .b64 	%rd<45>;

	ld.param.u64 	%rd18, [_ZN3cub18CUB_300001_SM_10006detail8for_each13static_kernelINS2_12policy_hub_t12policy_500_tElN6thrust24THRUST_300001_SM_1000_NS8cuda_cub11__transform17unary_transform_fINS7_6detail15normal_iteratorINS7_10device_ptrIiEEEENS7_20permutation_iteratorISF_SF_EESF_N4cuda3std3__410__identityESL_EEEEvT0_T1__param_1+24];
	ld.param.u64 	%rd17, [_ZN3cub18CUB_300001_SM_10006detail8for_each13static_kernelINS2_12policy_hub_t12policy_500_tElN6thrust24THRUST_300001_SM_1000_NS8cuda_cub11__transform17unary_transform_fINS7_6detail15normal_iteratorINS7_10device_ptrIiEEEENS7_20permutation_iteratorISF_SF_EESF_N4cuda3std3__410__identityESL_EEEEvT0_T1__param_1+16];
	ld.param.u64 	%rd16, [_ZN3cub18CUB_300001_SM_10006detail8for_each13static_kernelINS2_12policy_hub_t12policy_500_tElN6thrust24THRUST_300001_SM_1000_NS8cuda_cub11__transform17unary_transform_fINS7_6detail15normal_iteratorINS7_10device_ptrIiEEEENS7_20permutation_iteratorISF_SF_EESF_N4cuda3std3__410__identityESL_EEEEvT0_T1__param_1+8];
	ld.param.u64 	%rd15, [_ZN3cub18CUB_300001_SM_10006detail8for_each13static_kernelINS2_12policy_hub_t12policy_500_tElN6thrust24THRUST_300001_SM_1000_NS8cuda_cub11__transform17unary_transform_fINS7_6detail15normal_iteratorINS7_10device_ptrIiEEEENS7_20permutation_iteratorISF_SF_EESF_N4cuda3std3__410__identityESL_EEEEvT0_T1__param_1];
	ld.param.u64 	%rd19, [_ZN3cub18CUB_300001_SM_10006detail8for_each13static_kernelINS2_12policy_hub_t12policy_500_tElN6thrust24THRUST_300001_SM_1000_NS8cuda_cub11__transform17unary_transform_fINS7_6detail15normal_iteratorINS7_10device_ptrIiEEEENS7_20permutation_iteratorISF_SF_EESF_N4cuda3std3__410__identityESL_EEEEvT0_T1__param_0];
	mov.u32 	%r11, %ctaid.x;
	mul.wide.u32 	%rd1, %r11, 512;
	sub.s64 	%rd2, %rd19, %rd1;
	setp.lt.s64 	%p1, %rd2, 512;
	@%p1 bra 	$L__BB2_5;
	cvta.to.global.u64 	%rd35, %rd15;
	cvta.to.global.u64 	%rd36, %rd16;
	cvta.to.global.u64 	%rd3, %rd17;
	cvta.to.global.u64 	%rd37, %rd18;
	mov.u32 	%r21, %tid.x;
	cvt.u64.u32 	%rd38, %r21;
	add.s64 	%rd39, %rd1, %rd38;
	shl.b64 	%rd40, %rd39, 2;
	add.s64 	%rd4, %rd37, %rd40;
	ld.global.u32 	%r22, [%rd4];
	setp.eq.s32 	%p6, %r22, 0;
	add.s64 	%rd5, %rd35, %rd40;
	add.s64 	%rd6, %rd36, %rd40;
	@%p6 bra 	$L__BB2_3;
	ld.global.u32 	%r23, [%rd6];
	mul.wide.s32 	%rd41, %r23, 4;
	add.s64 	%rd42, %rd3, %rd41;
	ld.global.u32 	%r24, [%rd5];
	st.global.u32 	[%rd42], %r24;
$L__BB2_3:
	ld.global.u32 	%r25, [%rd4+1024];
	setp.eq.s32 	%p7, %r25, 0;
	@%p7 bra 	$L__BB2_11;
	ld.global.u32 	%r26, [%rd6+1024];
	mul.wide.s32 	%rd43, %r26, 4;
	add.s64 	%rd44, %rd3, %rd43;
	ld.global.u32 	%r27, [%rd5+1024];
	st.global.u32 	[%rd44], %r27;
	bra.uni 	$L__BB2_11;
$L__BB2_5:
	cvta.to.global.u64 	%rd7, %rd15;
	cvta.to.global.u64 	%rd8, %rd16;
	cvta.to.global.u64 	%rd9, %rd17;
	cvta.to.global.u64 	%rd10, %rd18;
	mov.u32 	%r12, %tid.x;
	cvt.s64.s32 	%rd11, %rd2;
	cvt.u64.u32 	%rd12, %r12;
	setp.le.s64 	%p2, %rd11, %rd12;
	@%p2 bra 	$L__BB2_8;
	add.s64 	%rd13, %rd1, %rd12;
	shl.b64 	%rd20, %rd13, 2;
	add.s64 	%rd21, %rd10, %rd20;
	ld.global.u32 	%r13, [%rd21];
	setp.eq.s32 	%p3, %r13, 0;
	@%p3 bra 	$L__BB2_8;
	add.s64 	%rd23, %rd7, %rd20;
	add.s64 	%rd24, %rd8, %rd20;
	ld.global.u32 	%r14, [%rd24];
	mul.wide.s32 	%rd25, %r14, 4;
	add.s64 	%rd26, %rd9, %rd25;
	ld.global.u32 	%r15, [%rd23];
	st.global.u32 	[%rd26], %r15;
$L__BB2_8:
	cvt.u32.u64 	%r16, %rd12;
	add.s32 	%r17, %r16, 256;
	cvt.u64.u32 	%rd27, %r17;
	setp.le.s64 	%p4, %rd11, %rd27;
	@%p4 bra 	$L__BB2_11;
	add.s64 	%rd14, %rd1, %rd12;
	shl.b64 	%rd28, %rd14, 2;
	add.s64 	%rd29, %rd10, %rd28;
	ld.global.u32 	%r18, [%rd29+1024];
	setp.eq.s32 	%p5, %r18, 0;
	@%p5 bra 	$L__BB2_11;
	add.s64 	%rd31, %rd7, %rd28;
	add.s64 	%rd32, %rd8, %rd28;
	ld.global.u32 	%r19, [%rd32+1024];
	mul.wide.s32 	%rd33, %r19, 4;
	add.s64 	%rd34, %rd9, %rd33;
	ld.global.u32 	%r20, [%rd31+1024];
	st.global.u32 	[%rd34], %r20;
$L__BB2_11:
	ret;

}
	// .globl	_ZN3cub18CUB_300001_SM_10006detail8for_each13static_kernelINS2_12policy_hub_t12policy_500_tElN6thrust24THRUST_300001_SM_1000_NS8cuda_cub11__transform17unary_transform_fINS7_6detail15normal_iteratorINS7_10device_ptrIiEEEENS7_20permutation_iteratorISF_SF_EESF_N4cuda3std3__410__identityE18is_even_scatter_ifEEEEvT0_T1_
.visible .entry _ZN3cub18CUB_300001_SM_10006detail8for_each13static_kernelINS2_12policy_hub_t12policy_500_tElN6thrust24THRUST_300001_SM_1000_NS8cuda_cub11__transform17unary_transform_fINS7_6detail15normal_iteratorINS7_10device_ptrIiEEEENS7_20permutation_iteratorISF_SF_EESF_N4cuda3std3__410__identityE18is_even_scatter_ifEEEEvT0_T1_(
	.param .u64 _ZN3cub18CUB_300001_SM_10006detail8for_each13static_kernelINS2_12policy_hub_t12policy_500_tElN6thrust24THRUST_300001_SM_1000_NS8cuda_cub11__transform17unary_transform_fINS7_6detail15normal_iteratorINS7_10device_ptrIiEEEENS7_20permutation_iteratorISF_SF_EESF_N4cuda3std3__410__identityE18is_even_scatter_ifEEEEvT0_T1__param_0,
	.param .align 8 .b8 _ZN3cub18CUB_300001_SM_10006detail8for_each13static_kernelINS2_12policy_hub_t12policy_500_tElN6thrust24THRUST_300001_SM_1000_NS8cuda_cub11__transform17unary_transform_fINS7_6detail15normal_iteratorINS7_10device_ptrIiEEEENS7_20permutation_iteratorISF_SF_EESF_N4cuda3std3__410__identityE18is_even_scatter_ifEEEEvT0_T1__param_1[40]
)
.maxntid 256
{
	.reg .pred 	%p<8>;
	.reg .b16 	%rs<9>;
	.reg .b32 	%r<32>;
	.reg .b64 	%rd<45>;

	ld.param.u64 	%rd18, [_ZN3cub18CUB_300001_SM_10006detail8for_each13static_kernelINS2_12policy_hub_t12policy_500_tElN6thrust24THRUST_300001_SM_1000_NS8cuda_cub11__transform17unary_transform_fINS7_6detail15normal_iteratorINS7_10device_ptrIiEEEENS7_20permutation_iteratorISF_SF_EESF_N4cuda3std3__410__identityE18is_even_scatter_ifEEEEvT0_T1__param_1+24];
	ld.param.u64 	%rd17, [_ZN3cub18CUB_300001_SM_10006detail8for_each13static_kernelINS2_12policy_hub_t12policy_500_tElN6thrust24THRUST_300001_SM_1000_NS8cuda_cub11__transform17unary_transform_fINS7_6detail15normal_iteratorINS7_10device_ptrIiEEEENS7_20permutation_iteratorISF_SF_EESF_N4cuda3std3__410__identityE18is_even_scatter_ifEEEEvT0_T1__param_1+16];
	ld.param.u64 	%rd16, [_ZN3cub18CUB_300001_SM_10006detail8for_each13static_kernelINS2_12policy_hub_t12policy_500_tElN6thrust24THRUST_300001_SM_1000_NS8cuda_cub11__transform17unary_transform_fINS7_6detail15normal_iteratorINS7_10device_ptrIiEEEENS7_20permutation_iteratorISF_SF_EESF_N4cuda3std3__410__identityE18is_even_scatter_ifEEEEvT0_T1__param_1+8];
	ld.param.u64 	%rd15, [_ZN3cub18CUB_300001_SM_10006detail8for_each13static_kernelINS2_12policy_hub_t12policy_500_tElN6thrust24THRUST_300001_SM_1000_NS8cuda_cub11__transform17unary_transform_fINS7_6detail15normal_iteratorINS7_10device_ptrIiEEEENS7_20permutation_iteratorISF_SF_EESF_N4cuda3std3__410__identityE18is_even_scatter_ifEEEEvT0_T1__param_1];
	ld.param.u64 	%rd19, [_ZN3cub18CUB_300001_SM_10006detail8for_each13static_kernelINS2_12policy_hub_t12policy_500_tElN6thrust24THRUST_300001_SM_1000_NS8cuda_cub11__transform17unary_transform_fINS7_6detail15normal_iteratorINS7_10device_ptrIiEEEENS7_20permutation_iteratorISF_SF_EESF_N4cuda3std3__410__identityE18is_even_scatter_ifEEEEvT0_T1__param_0];
	mov.u32 	%r11, %ctaid.x;
	mul.wide.u32 	%rd1, %r11, 512;
	sub.s64 	%rd2, %rd19, %rd1;
	setp.lt.s64 	%p1, %rd2, 512;
	@%p1 bra 	$L__BB3_5;
	cvta.to.global.u64 	%rd35, %rd15;
	cvta.to.global.u64 	%rd36, %rd16;
	cvta.to.global.u64 	%rd3, %rd17;
	cvta.to.global.u64 	%rd37, %rd18;
	mov.u32 	%r23, %tid.x;
	cvt.u64.u32 	%rd38, %r23;
	add.s64 	%rd39, %rd1, %rd38;
	shl.b64 	%rd40, %rd39, 2;
	add.s64 	%rd4, %rd37, %rd40;
	ld.global.u32 	%r24, [%rd4];
	and.b32  	%r25, %r24, 1;
	setp.eq.b32 	%p6, %r25, 1;
	add.s64 	%rd5, %rd35, %rd40;
	add.s64 	%rd6, %rd36, %rd40;
	@%p6 bra 	$L__BB3_3;
	ld.global.u32 	%r26, [%rd6];
	mul.wide.s32 	%rd41, %r26, 4;
	add.s64 	%rd42, %rd3, %rd41;
	ld.global.u32 	%r27, [%rd5];
	st.global.u32 	[%rd42], %r27;
$L__BB3_3:
	ld.global.u32 	%r28, [%rd4+1024];
	and.b32  	%r29, %r28, 1;
	setp.eq.b32 	%p7, %r29, 1;
	@%p7 bra 	$L__BB3_11;
	ld.global.u32 	%r30, [%rd6+1024];
	mul.wide.s32 	%rd43, %r30, 4;
	add.s64 	%rd44, %rd3, %rd43;
	ld.global.u32 	%r31, [%rd5+1024];
	st.global.u32 	[%rd44], %r31;
	bra.uni 	$L__BB3_11;
$L__BB3_5:
	cvta.to.global.u64 	%rd7, %rd15;
	cvta.to.global.u64 	%rd8, %rd16;
	cvta.to.global.u64 	%rd9, %rd17;
	cvta.to.global.u64 	%rd10, %rd18;
	mov.u32 	%r12, %tid.x;
	cvt.s64.s32 	%rd11, %rd2;
	cvt.u64.u32 	%rd12, %r12;
	setp.le.s64 	%p2, %rd11, %rd12;
	@%p2 bra 	$L__BB3_8;
	add.s64 	%rd13, %rd1, %rd12;
	shl.b64 	%rd20, %rd13, 2;
	add.s64 	%rd21, %rd10, %rd20;
	ld.global.u32 	%r13, [%rd21];
	and.b32  	%r14, %r13, 1;
	setp.eq.b32 	%p3, %r14, 1;
	@%p3 bra 	$L__BB3_8;
	add.s64 	%rd23, %rd7, %rd20;
	add.s64 	%rd24, %rd8, %rd20;
	ld.global.u32 	%r15, [%rd24];
	mul.wide.s32 	%rd25, %r15, 4;
	add.s64 	%rd26, %rd9, %rd25;
	ld.global.u32 	%r16, [%rd23];
	st.global.u32 	[%rd26], %r16;
$L__BB3_8:
	cvt.u32.u64 	%r17, %rd12;
	add.s32 	%r18, %r17, 256;
	cvt.u64.u32 	%rd27, %r18;
	setp.le.s64 	%p4, %rd11, %rd27;
	@%p4 bra 	$L__BB3_11;
	add.s64 	%rd14, %rd1, %rd12;
	shl.b64 	%rd28, %rd14, 2;
	add.s64 	%rd29, %rd10, %rd28;
	ld.global.u32 	%r19, [%rd29+1024];
	and.b32  	%r20, %r19, 1;
	setp.eq.b32 	%p5, %r20, 1;
	@%p5 bra 	$L__BB3_11;
	add.s64 	%rd31, %rd7, %rd28;
	add.s64 	%rd32, %rd8, %rd28;
	ld.global.u32 	%r21, [%rd32+1024];
	mul.wide.s32 	%rd33, %r21, 4;
	add.s64 	%rd34, %rd9, %rd33;
	ld.global.u32 	%r22, [%rd31+1024];
	st.global.u32 	[%rd34], %r22;
$L__BB3_11:
	ret;

}


// ===== COMPILED SASS (sm_100) =====

	.target	sm_100

	.elftype	@"ET_EXEC"


//--------------------- .note.nv.tkinfo           --------------------------
	.section	.note.nv.tkinfo,"",@"SHT_NOTE"
	.sectionflags	@"SHF_NOTE_NV_TKINFO"
	.tkinfo
        /*0018*/ 	.word	0x00000002
        /*0030*/ 	.string	""
        /*0030*/ 	.string	"ptxas"
        /*0030*/ 	.string	"Cuda compilation tools, release 13.0, V13.0.88"
        /*0030*/ 	.string	"Build cuda_13.0.r13.0/compiler.36424714_0"
        /*0030*/ 	.string	"-arch sm_100 -m 64 "



//--------------------- .note.nv.cuinfo           --------------------------
	.section	.note.nv.cuinfo,"",@"SHT_NOTE"
	.sectionflags	@"SHF_NOTE_NV_CUINFO"
        /*0018*/ 	.short	0x0002
        /*001a*/ 	.short	0x0064
        /*001c*/ 	.short	0x0082
	.zero		2


//--------------------- .nv.info                  --------------------------
	.section	.nv.info,"",@"SHT_CUDA_INFO"
	.align	4


	//----- nvinfo : EIATTR_REGCOUNT
	.align		4
        /*0000*/ 	.byte	0x04, 0x2f
        /*0002*/ 	.short	(.L_46 - .L_45)
	.align		4
.L_45:
        /*0004*/ 	.word	index@(_ZN3cub18CUB_300001_SM_10006detail11EmptyKernelIvEEvv)
        /*0008*/ 	.word	0x00000004


	//----- nvinfo : EIATTR_FRAME_SIZE
	.align		4
.L_46:
        /*000c*/ 	.byte	0x04, 0x11
        /*000e*/ 	.short	(.L_48 - .L_47)
	.align		4
.L_47:
        /*0010*/ 	.word	index@(_ZN3cub18CUB_300001_SM_10006detail11EmptyKernelIvEEvv)
        /*0014*/ 	.word	0x00000000


	//----- nvinfo : EIATTR_REGCOUNT
	.align		4
.L_48:
        /*0018*/ 	.byte	0x04, 0x2f
        /*001a*/ 	.short	(.L_50 - .L_49)
	.align		4
.L_49:
        /*001c*/ 	.word	index@(_ZN3cub18CUB_300001_SM_10006detail8for_each13static_kernelINS2_12policy_hub_t12policy_500_tEmN6thrust24THRUST_300001_SM_1000_NS8cuda_cub20__uninitialized_fill7functorINS7_10device_ptrIiEEiEEEEvT0_T1_)
        /*0020*/ 	.word	0x00000008


	//----- nvinfo : EIATTR_FRAME_SIZE
	.align		4
.L_50:
        /*0024*/ 	.byte	0x04, 0x11
        /*0026*/ 	.short	(.L_52 - .L_51)
	.align		4
.L_51:
        /*0028*/ 	.word	index@(_ZN3cub18CUB_300001_SM_10006detail8for_each13static_kernelINS2_12policy_hub_t12policy_500_tEmN6thrust24THRUST_300001_SM_1000_NS8cuda_cub20__uninitialized_fill7functorINS7_10device_ptrIiEEiEEEEvT0_T1_)
        /*002c*/ 	.word	0x00000000


	//----- nvinfo : EIATTR_REGCOUNT
	.align		4
.L_52:
        /*0030*/ 	.byte	0x04, 0x2f
        /*0032*/ 	.short	(.L_54 - .L_53)
	.align		4
.L_53:
        /*0034*/ 	.word	index@(_ZN3cub18CUB_300001_SM_10006detail8for_each13static_kernelINS2_12policy_hub_t12policy_500_tElN6thrust24THRUST_300001_SM_1000_NS8cuda_cub11__transform17unary_transform_fINS7_6detail15normal_iteratorINS7_10device_ptrIiEEEENS7_20permutation_iteratorISF_SF_EESF_N4cuda3std3__410__identityESL_EEEEvT0_T1_)
        /*0038*/ 	.word	0x00000010


	//----- nvinfo : EIATTR_FRAME_SIZE
	.align		4
.L_54:
        /*003c*/ 	.byte	0x04, 0x11
        /*003e*/ 	.short	(.L_56 - .L_55)
	.align		4
.L_55:
        /*0040*/ 	.word	index@(_ZN3cub18CUB_300001_SM_10006detail8for_each13static_kernelINS2_12policy_hub_t12policy_500_tElN6thrust24THRUST_300001_SM_1000_NS8cuda_cub11__transform17unary_transform_fINS7_6detail15normal_iteratorINS7_10device_ptrIiEEEENS7_20permutation_iteratorISF_SF_EESF_N4cuda3std3__410__identityESL_EEEEvT0_T1_)
        /*0044*/ 	.word	0x00000000


	//----- nvinfo : EIATTR_REGCOUNT
	.align		4
.L_56:
        /*0048*/ 	.byte	0x04, 0x2f
        /*004a*/ 	.short	(.L_58 - .L_57)
	.align		4
.L_57:
        /*004c*/ 	.word	index@(_ZN3cub18CUB_300001_SM_10006detail8for_each13static_kernelINS2_12policy_hub_t12policy_500_tElN6thrust24THRUST_300001_SM_1000_NS8cuda_cub11__transform17unary_transform_fINS7_6detail15normal_iteratorINS7_10device_ptrIiEEEENS7_20permutation_iteratorISF_SF_EESF_N4cuda3std3__410__identityE18is_even_scatter_ifEEEEvT0_T1_)
        /*0050*/ 	.word	0x00000010


	//----- nvinfo : EIATTR_FRAME_SIZE
	.align		4
.L_58:
        /*0054*/ 	.byte	0x04, 0x11
        /*0056*/ 	.short	(.L_60 - .L_59)
	.align		4
.L_59:
        /*0058*/ 	.word	index@(_ZN3cub18CUB_300001_SM_10006detail8for_each13static_kernelINS2_12policy_hub_t12policy_500_tElN6thrust24THRUST_300001_SM_1000_NS8cuda_cub11__transform17unary_transform_fINS7_6detail15normal_iteratorINS7_10device_ptrIiEEEENS7_20permutation_iteratorISF_SF_EESF_N4cuda3std3__410__identityE18is_even_scatter_ifEEEEvT0_T1_)
        /*005c*/ 	.word	0x00000000


	//----- nvinfo : EIATTR_MIN_STACK_SIZE
	.align		4
.L_60:
        /*0060*/ 	.byte	0x04, 0x12
        /*0062*/ 	.short	(.L_62 - .L_61)
	.align		4
.L_61:
        /*0064*/ 	.word	index@(_ZN3cub18CUB_300001_SM_10006detail8for_each13static_kernelINS2_12policy_hub_t12policy_500_tElN6thrust24THRUST_300001_SM_1000_NS8cuda_cub11__transform17unary_transform_fINS7_6detail15normal_iteratorINS7_10device_ptrIiEEEENS7_20permutation_iteratorISF_SF_EESF_N4cuda3std3__410__identityE18is_even_scatter_ifEEEEvT0_T1_)
        /*0068*/ 	.word	0x00000000


	//----- nvinfo : EIATTR_MIN_STACK_SIZE
	.align		4
.L_62:
        /*006c*/ 	.byte	0x04, 0x12
        /*006e*/ 	.short	(.L_64 - .L_63)
	.align		4
.L_63:
        /*0070*/ 	.word	index@(_ZN3cub18CUB_300001_SM_10006detail8for_each13static_kernelINS2_12policy_hub_t12policy_500_tElN6thrust24THRUST_300001_SM_1000_NS8cuda_cub11__transform17unary_transform_fINS7_6detail15normal_iteratorINS7_10device_ptrIiEEEENS7_20permutation_iteratorISF_SF_EESF_N4cuda3std3__410__identityESL_EEEEvT0_T1_)
        /*0074*/ 	.word	0x00000000


	//----- nvinfo : EIATTR_MIN_STACK_SIZE
	.align		4
.L_64:
        /*0078*/ 	.byte	0x04, 0x12
        /*007a*/ 	.short	(.L_66 - .L_65)
	.align		4
.L_65:
        /*007c*/ 	.word	index@(_ZN3cub18CUB_300001_SM_10006detail8for_each13static_kernelINS2_12policy_hub_t12policy_500_tEmN6thrust24THRUST_300001_SM_1000_NS8cuda_cub20__uninitialized_fill7functorINS7_10device_ptrIiEEiEEEEvT0_T1_)
        /*0080*/ 	.word	0x00000000


	//----- nvinfo : EIATTR_MIN_STACK_SIZE
	.align		4
.L_66:
        /*0084*/ 	.byte	0x04, 0x12
        /*0086*/ 	.short	(.L_68 - .L_67)
	.align		4
.L_67:
        /*0088*/ 	.word	index@(_ZN3cub18CUB_300001_SM_10006detail11EmptyKernelIvEEvv)
        /*008c*/ 	.word	0x00000000
.L_68:


//--------------------- .nv.compat                --------------------------
	.section	.nv.compat,"",@"SHT_CUDA_COMPAT_INFO"
	.align	4
        /*0000*/ 	.byte	0x02, 0x09, 0x00, 0x00, 0x02, 0x02, 0x01, 0x00, 0x02, 0x05, 0x05, 0x00, 0x03, 0x07, 0x01, 0x01
        /*0010*/ 	.byte	0x02, 0x03, 0x00, 0x00, 0x02, 0x06, 0x01, 0x00, 0x04, 0x0b, 0x08, 0x00, 0x09, 0x00, 0x00, 0x00
        /*0020*/ 	.byte	0x00, 0x00, 0x00, 0x00


//--------------------- .nv.info._ZN3cub18CUB_300001_SM_10006detail8for_each13static_kernelINS2_12policy_hub_t12policy_500_tElN6thrust24THRUST_300001_SM_1000_NS8cuda_cub11__transform17unary_transform_fINS7_6detail15normal_iteratorINS7_10device_ptrIiEEEENS7_20permutation_iteratorISF_SF_EESF_N4cuda3std3__410__identityE18is_even_scatter_ifEEEEvT0_T1_ --------------------------
	.section	.nv.info._ZN3cub18CUB_300001_SM_10006detail8for_each13static_kernelINS2_12policy_hub_t12policy_500_tElN6thrust24THRUST_300001_SM_1000_NS8cuda_cub11__transform17unary_transform_fINS7_6detail15normal_iteratorINS7_10device_ptrIiEEEENS7_20permutation_iteratorISF_SF_EESF_N4cuda3std3__410__identityE18is_even_scatter_ifEEEEvT0_T1_,"",@"SHT_CUDA_INFO"
	.sectionflags	@""
	.align	4


	//----- nvinfo : EIATTR_CUDA_API_VERSION
	.align		4
        /*0000*/ 	.byte	0x04, 0x37
        /*0002*/ 	.short	(.L_70 - .L_69)
.L_69:
        /*0004*/ 	.word	0x00000082


	//----- nvinfo : EIATTR_KPARAM_INFO
	.align		4
.L_70:
        /*0008*/ 	.byte	0x04, 0x17
        /*000a*/ 	.short	(.L_72 - .L_71)
.L_71:
        /*000c*/ 	.word	0x00000000
        /*0010*/ 	.short	0x0001
        /*0012*/ 	.short	0x0008
        /*0014*/ 	.byte	0x00, 0xf0, 0xa1, 0x00


	//----- nvinfo : EIATTR_KPARAM_INFO
	.align		4
.L_72:
        /*0018*/ 	.byte	0x04, 0x17
        /*001a*/ 	.short	(.L_74 - .L_73)
.L_73:
        /*001c*/ 	.word	0x00000000
        /*0020*/ 	.short	0x0000
        /*0022*/ 	.short	0x0000
        /*0024*/ 	.byte	0x00, 0xf0, 0x21, 0x00


	//----- nvinfo : EIATTR_SPARSE_MMA_MASK
	.align		4
.L_74:
        /*0028*/ 	.byte	0x03, 0x50
        /*002a*/ 	.short	0x0000


	//----- nvinfo : EIATTR_MAXREG_COUNT
	.align		4
        /*002c*/ 	.byte	0x03, 0x1b
        /*002e*/ 	.short	0x00ff


	//----- nvinfo : EIATTR_MERCURY_ISA_VERSION
	.align		4
        /*0030*/ 	.byte	0x03, 0x5f
        /*0032*/ 	.short	0x0101


	//----- nvinfo : EIATTR_VRC_CTA_INIT_COUNT
	.align		4
        /*0034*/ 	.byte	0x02, 0x4a
	.zero		1
	.zero		1


	//----- nvinfo : EIATTR_EXIT_INSTR_OFFSETS
	.align		4
        /*0038*/ 	.byte	0x04, 0x1c
        /*003a*/ 	.short	(.L_76 - .L_75)


	//   ....[0]....
.L_75:
        /*003c*/ 	.word	0x00000230


	//   ....[1]....
        /*0040*/ 	.word	0x00000290


	//   ....[2]....
        /*0044*/ 	.word	0x000004c0


	//   ....[3]....
        /*0048*/ 	.word	0x00000570


	//   ....[4]....
        /*004c*/ 	.word	0x00000630


	//----- nvinfo : EIATTR_MAX_THREADS
	.align		4
.L_76:
        /*0050*/ 	.byte	0x04, 0x05
        /*0052*/ 	.short	(.L_78 - .L_77)
.L_77:
        /*0054*/ 	.word	0x00000100
        /*0058*/ 	.word	0x00000001
        /*005c*/ 	.word	0x00000001


	//----- nvinfo : EIATTR_CRS_STACK_SIZE
	.align		4
.L_78:
        /*0060*/ 	.byte	0x04, 0x1e
        /*0062*/ 	.short	(.L_80 - .L_79)
.L_79:
        /*0064*/ 	.word	0x00000000


	//----- nvinfo : EIATTR_CBANK_PARAM_SIZE
	.align		4
.L_80:
        /*0068*/ 	.byte	0x03, 0x19
        /*006a*/ 	.short	0x0030


	//----- nvinfo : EIATTR_PARAM_CBANK
	.align		4
        /*006c*/ 	.byte	0x04, 0x0a
        /*006e*/ 	.short	(.L_82 - .L_81)
	.align		4
.L_81:
        /*0070*/ 	.word	index@(.nv.constant0._ZN3cub18CUB_300001_SM_10006detail8for_each13static_kernelINS2_12policy_hub_t12policy_500_tElN6thrust24THRUST_300001_SM_1000_NS8cuda_cub11__transform17unary_transform_fINS7_6detail15normal_iteratorINS7_10device_ptrIiEEEENS7_20permutation_iteratorISF_SF_EESF_N4cuda3std3__410__identityE18is_even_scatter_ifEEEEvT0_T1_)
        /*0074*/ 	.short	0x0380
        /*0076*/ 	.short	0x0030


	//----- nvinfo : EIATTR_SW_WAR
	.align		4
.L_82:
        /*0078*/ 	.byte	0x04, 0x36
        /*007a*/ 	.short	(.L_84 - .L_83)
.L_83:
        /*007c*/ 	.word	0x00000008
.L_84:


//--------------------- .nv.info._ZN3cub18CUB_300001_SM_10006detail8for_each13static_kernelINS2_12policy_hub_t12policy_500_tElN6thrust24THRUST_300001_SM_1000_NS8cuda_cub11__transform17unary_transform_fINS7_6detail15normal_iteratorINS7_10device_ptrIiEEEENS7_20permutation_iteratorISF_SF_EESF_N4cuda3std3__410__identityESL_EEEEvT0_T1_ --------------------------
	.section	.nv.info._ZN3cub18CUB_300001_SM_10006detail8for_each13static_kernelINS2_12policy_hub_t12policy_500_tElN6thrust24THRUST_300001_SM_1000_NS8cuda_cub11__transform17unary_transform_fINS7_6detail15normal_iteratorINS7_10device_ptrIiEEEENS7_20permutation_iteratorISF_SF_EESF_N4cuda3std3__410__identityESL_EEEEvT0_T1_,"",@"SHT_CUDA_INFO"
	.sectionflags	@""
	.align	4


	//----- nvinfo : EIATTR_CUDA_API_VERSION
	.align		4
        /*0000*/ 	.byte	0x04, 0x37
        /*0002*/ 	.short	(.L_86 - .L_85)
.L_85:
        /*0004*/ 	.word	0x00000082


	//----- nvinfo : EIATTR_KPARAM_INFO
	.align		4
.L_86:
        /*0008*/ 	.byte	0x04, 0x17
        /*000a*/ 	.short	(.L_88 - .L_87)
.L_87:
        /*000c*/ 	.word	0x00000000
        /*0010*/ 	.short	0x0001
        /*0012*/ 	.short	0x0008
        /*0014*/ 	.byte	0x00, 0xf0, 0xa1, 0x00


	//----- nvinfo : EIATTR_KPARAM_INFO
	.align		4
.L_88:
        /*0018*/ 	.byte	0x04, 0x17
        /*001a*/ 	.short	(.L_90 - .L_89)
.L_89:
        /*001c*/ 	.word	0x00000000
        /*0020*/ 	.short	0x0000
        /*0022*/ 	.short	0x0000
        /*0024*/ 	.byte	0x00, 0xf0, 0x21, 0x00


	//----- nvinfo : EIATTR_SPARSE_MMA_MASK
	.align		4
.L_90:
        /*0028*/ 	.byte	0x03, 0x50
        /*002a*/ 	.short	0x0000


	//----- nvinfo : EIATTR_MAXREG_COUNT
	.align		4
        /*002c*/ 	.byte	0x03, 0x1b
        /*002e*/ 	.short	0x00ff


	//----- nvinfo : EIATTR_MERCURY_ISA_VERSION
	.align		4
        /*0030*/ 	.byte	0x03, 0x5f
        /*0032*/ 	.short	0x0101


	//----- nvinfo : EIATTR_VRC_CTA_INIT_COUNT
	.align		4
        /*0034*/ 	.byte	0x02, 0x4a
	.zero		1
	.zero		1


	//----- nvinfo : EIATTR_EXIT_INSTR_OFFSETS
	.align		4
        /*0038*/ 	.byte	0x04, 0x1c
        /*003a*/ 	.short	(.L_92 - .L_91)


	//   ....[0]....
.L_91:
        /*003c*/ 	.word	0x00000210


	//   ....[1]....
        /*0040*/ 	.word	0x00000270


	//   ....[2]....
        /*0044*/ 	.word	0x00000490


	//   ....[3]....
        /*0048*/ 	.word	0x00000530


	//   ....[4]....
        /*004c*/ 	.word	0x000005f0


	//----- nvinfo : EIATTR_MAX_THREADS
	.align		4
.L_92:
        /*0050*/ 	.byte	0x04, 0x05
        /*0052*/ 	.short	(.L_94 - .L_93)
.L_93:
        /*0054*/ 	.word	0x00000100
        /*0058*/ 	.word	0x00000001
        /*005c*/ 	.word	0x00000001


	//----- nvinfo : EIATTR_CRS_STACK_SIZE
	.align		4
.L_94:
        /*0060*/ 	.byte	0x04, 0x1e
        /*0062*/ 	.short	(.L_96 - .L_95)
.L_95:
        /*0064*/ 	.word	0x00000000


	//----- nvinfo : EIATTR_CBANK_PARAM_SIZE
	.align		4
.L_96:
        /*0068*/ 	.byte	0x03, 0x19
        /*006a*/ 	.short	0x0030


	//----- nvinfo : EIATTR_PARAM_CBANK
	.align		4
        /*006c*/ 	.byte	0x04, 0x0a
        /*006e*/ 	.short	(.L_98 - .L_97)
	.align		4
.L_97:
        /*0070*/ 	.word	index@(.nv.constant0._ZN3cub18CUB_300001_SM_10006detail8for_each13static_kernelINS2_12policy_hub_t12policy_500_tElN6thrust24THRUST_300001_SM_1000_NS8cuda_cub11__transform17unary_transform_fINS7_6detail15normal_iteratorINS7_10device_ptrIiEEEENS7_20permutation_iteratorISF_SF_EESF_N4cuda3std3__410__identityESL_EEEEvT0_T1_)
        /*0074*/ 	.short	0x0380
        /*0076*/ 	.short	0x0030


	//----- nvinfo : EIATTR_SW_WAR
	.align		4
.L_98:
        /*0078*/ 	.byte	0x04, 0x36
        /*007a*/ 	.short	(.L_100 - .L_99)
.L_99:
        /*007c*/ 	.word	0x00000008
.L_100:


//--------------------- .nv.info._ZN3cub18CUB_300001_SM_10006detail8for_each13static_kernelINS2_12policy_hub_t12policy_500_tEmN6thrust24THRUST_300001_SM_1000_NS8cuda_cub20__uninitialized_fill7functorINS7_10device_ptrIiEEiEEEEvT0_T1_ --------------------------
	.section	.nv.info._ZN3cub18CUB_300001_SM_10006detail8for_each13static_kernelINS2_12policy_hub_t12policy_500_tEmN6thrust24THRUST_300001_SM_1000_NS8cuda_cub20__uninitialized_fill7functorINS7_10device_ptrIiEEiEEEEvT0_T1_,"",@"SHT_CUDA_INFO"
	.sectionflags	@""
	.align	4


	//----- nvinfo : EIATTR_CUDA_API_VERSION
	.align		4
        /*0000*/ 	.byte	0x04, 0x37
        /*0002*/ 	.short	(.L_102 - .L_101)
.L_101:
        /*0004*/ 	.word	0x00000082


	//----- nvinfo : EIATTR_KPARAM_INFO
	.align		4
.L_102:
        /*0008*/ 	.byte	0x04, 0x17
        /*000a*/ 	.short	(.L_104 - .L_103)
.L_103:
        /*000c*/ 	.word	0x00000000
        /*0010*/ 	.short	0x0001
        /*0012*/ 	.short	0x0008
        /*0014*/ 	.byte	0x00, 0xf0, 0x41, 0x00


	//----- nvinfo : EIATTR_KPARAM_INFO
	.align		4
.L_104:
        /*0018*/ 	.byte	0x04, 0x17
        /*001a*/ 	.short	(.L_106 - .L_105)
.L_105:
        /*001c*/ 	.word	0x00000000
        /*0020*/ 	.short	0x0000
        /*0022*/ 	.short	0x0000
        /*0024*/ 	.byte	0x00, 0xf0, 0x21, 0x00


	//----- nvinfo : EIATTR_SPARSE_MMA_MASK
	.align		4
.L_106:
        /*0028*/ 	.byte	0x03, 0x50
        /*002a*/ 	.short	0x0000


	//----- nvinfo : EIATTR_MAXREG_COUNT
	.align		4
        /*002c*/ 	.byte	0x03, 0x1b
        /*002e*/ 	.short	0x00ff


	//----- nvinfo : EIATTR_MERCURY_ISA_VERSION
	.align		4
        /*0030*/ 	.byte	0x03, 0x5f
        /*0032*/ 	.short	0x0101


	//----- nvinfo : EIATTR_VRC_CTA_INIT_COUNT
	.align		4
        /*0034*/ 	.byte	0x02, 0x4a
	.zero		1
	.zero		1


	//----- nvinfo : EIATTR_EXIT_INSTR_OFFSETS
	.align		4
        /*0038*/ 	.byte	0x04, 0x1c
        /*003a*/ 	.short	(.L_108 - .L_107)


	//   ....[0]....
.L_107:
        /*003c*/ 	.word	0x00000130


	//   ....[1]....
        /*0040*/ 	.word	0x00000230


	//   ....[2]....
        /*0044*/ 	.word	0x00000260


	//----- nvinfo : EIATTR_MAX_THREADS
	.align		4
.L_108:
        /*0048*/ 	.byte	0x04, 0x05
        /*004a*/ 	.short	(.L_110 - .L_109)
.L_109:
        /*004c*/ 	.word	0x00000100
        /*0050*/ 	.word	0x00000001
        /*0054*/ 	.word	0x00000001


	//----- nvinfo : EIATTR_CBANK_PARAM_SIZE
	.align		4
.L_110:
        /*0058*/ 	.byte	0x03, 0x19
        /*005a*/ 	.short	0x0018


	//----- nvinfo : EIATTR_PARAM_CBANK
	.align		4
        /*005c*/ 	.byte	0x04, 0x0a
        /*005e*/ 	.short	(.L_112 - .L_111)
	.align		4
.L_111:
        /*0060*/ 	.word	index@(.nv.constant0._ZN3cub18CUB_300001_SM_10006detail8for_each13static_kernelINS2_12policy_hub_t12policy_500_tEmN6thrust24THRUST_300001_SM_1000_NS8cuda_cub20__uninitialized_fill7functorINS7_10device_ptrIiEEiEEEEvT0_T1_)
        /*0064*/ 	.short	0x0380
        /*0066*/ 	.short	0x0018


	//----- nvinfo : EIATTR_SW_WAR
	.align		4
.L_112:
        /*0068*/ 	.byte	0x04, 0x36
        /*006a*/ 	.short	(.L_114 - .L_113)
.L_113:
        /*006c*/ 	.word	0x00000008
.L_114:


//--------------------- .nv.info._ZN3cub18CUB_300001_SM_10006detail11EmptyKernelIvEEvv --------------------------
	.section	.nv.info._ZN3cub18CUB_300001_SM_10006detail11EmptyKernelIvEEvv,"",@"SHT_CUDA_INFO"
	.sectionflags	@""
	.align	4


	//----- nvinfo : EIATTR_CUDA_API_VERSION
	.align		4
        /*0000*/ 	.byte	0x04, 0x37
        /*0002*/ 	.short	(.L_116 - .L_115)
.L_115:
        /*0004*/ 	.word	0x00000082


	//----- nvinfo : EIATTR_SPARSE_MMA_MASK
	.align		4
.L_116:
        /*0008*/ 	.byte	0x03, 0x50
        /*000a*/ 	.short	0x0000


	//----- nvinfo : EIATTR_MAXREG_COUNT
	.align		4
        /*000c*/ 	.byte	0x03, 0x1b
        /*000e*/ 	.short	0x00ff


	//----- nvinfo : EIATTR_MERCURY_ISA_VERSION
	.align		4
        /*0010*/ 	.byte	0x03, 0x5f
        /*0012*/ 	.short	0x0101


	//----- nvinfo : EIATTR_VRC_CTA_INIT_COUNT
	.align		4
        /*0014*/ 	.byte	0x02, 0x4a
	.zero		1
	.zero		1


	//----- nvinfo : EIATTR_EXIT_INSTR_OFFSETS
	.align		4
        /*0018*/ 	.byte	0x04, 0x1c
        /*001a*/ 	.short	(.L_118 - .L_117)


	//   ....[0]....
.L_117:
        /*001c*/ 	.word	0x00000010


	//----- nvinfo : EIATTR_SW_WAR
	.align		4
.L_118:
        /*0020*/ 	.byte	0x04, 0x36
        /*0022*/ 	.short	(.L_120 - .L_119)
.L_119:
        /*0024*/ 	.word	0x00000008
.L_120:


//--------------------- .nv.callgraph             --------------------------
	.section	.nv.callgraph,"",@"SHT_CUDA_CALLGRAPH"
	.align	4
	.sectionentsize	8
	.align		4
        /*0000*/ 	.word	0x00000000
	.align		4
        /*0004*/ 	.word	0xffffffff
	.align		4
        /*0008*/ 	.word	0x00000000
	.align		4
        /*000c*/ 	.word	0xfffffffe
	.align		4
        /*0010*/ 	.word	0x00000000
	.align		4
        /*0014*/ 	.word	0xfffffffd
	.align		4
        /*0018*/ 	.word	0x00000000
	.align		4
        /*001c*/ 	.word	0xfffffffc


//--------------------- .nv.constant4             --------------------------
	.section	.nv.constant4,"a",@progbits
	.align	8
	.align		8
.nv.constant4:
        /*0000*/ 	.dword	_ZN34_INTERNAL_95bc40db_4_k_cu_958f98e14cuda3std3__45__cpo5beginE
	.align		8
        /*0008*/ 	.dword	_ZN34_INTERNAL_95bc40db_4_k_cu_958f98e14cuda3std3__45__cpo3endE
	.align		8
        /*0010*/ 	.dword	_ZN34_INTERNAL_95bc40db_4_k_cu_958f98e14cuda3std3__45__cpo6cbeginE
	.align		8
        /*0018*/ 	.dword	_ZN34_INTERNAL_95bc40db_4_k_cu_958f98e14cuda3std3__45__cpo4cendE
	.align		8
        /*0020*/ 	.dword	_ZN34_INTERNAL_95bc40db_4_k_cu_958f98e14cuda3std3__45__cpo6rbeginE
	.align		8
        /*0028*/ 	.dword	_ZN34_INTERNAL_95bc40db_4_k_cu_958f98e14cuda3std3__45__cpo4rendE
	.align		8
        /*0030*/ 	.dword	_ZN34_INTERNAL_95bc40db_4_k_cu_958f98e14cuda3std3__45__cpo7crbeginE
	.align		8
        /*0038*/ 	.dword	_ZN34_INTERNAL_95bc40db_4_k_cu_958f98e14cuda3std3__45__cpo5crendE
	.align		8
        /*0040*/ 	.dword	_ZN34_INTERNAL_95bc40db_4_k_cu_958f98e14cuda3std3__436_GLOBAL__N__95bc40db_4_k_cu_958f98e16ignoreE
	.align		8
        /*0048*/ 	.dword	_ZN34_INTERNAL_95bc40db_4_k_cu_958f98e14cuda3std3__419piecewise_constructE
	.align		8
        /*0050*/ 	.dword	_ZN34_INTERNAL_95bc40db_4_k_cu_958f98e14cuda3std3__48in_placeE
	.align		8
        /*0058*/ 	.dword	_ZN34_INTERNAL_95bc40db_4_k_cu_958f98e14cuda3std3__420unreachable_sentinelE
	.align		8
        /*0060*/ 	.dword	_ZN34_INTERNAL_95bc40db_4_k_cu_958f98e14cuda3std3__47nulloptE
	.align		8
        /*0068*/ 	.dword	_ZN34_INTERNAL_95bc40db_4_k_cu_958f98e14cuda3std3__48unexpectE
	.align		8
        /*0070*/ 	.dword	_ZN34_INTERNAL_95bc40db_4_k_cu_958f98e14cuda3std6ranges3__45__cpo4swapE
	.align		8
        /*0078*/ 	.dword	_ZN34_INTERNAL_95bc40db_4_k_cu_958f98e14cuda3std6ranges3__45__cpo9iter_moveE
	.align		8
        /*0080*/ 	.dword	_ZN34_INTERNAL_95bc40db_4_k_cu_958f98e14cuda3std6ranges3__45__cpo5beginE
	.align		8
        /*0088*/ 	.dword	_ZN34_INTERNAL_95bc40db_4_k_cu_958f98e14cuda3std6ranges3__45__cpo3endE
	.align		8
        /*0090*/ 	.dword	_ZN34_INTERNAL_95bc40db_4_k_cu_958f98e14cuda3std6ranges3__45__cpo6cbeginE
	.align		8
        /*0098*/ 	.dword	_ZN34_INTERNAL_95bc40db_4_k_cu_958f98e14cuda3std6ranges3__45__cpo4cendE
	.align		8
        /*00a0*/ 	.dword	_ZN34_INTERNAL_95bc40db_4_k_cu_958f98e14cuda3std6ranges3__45__cpo7advanceE
	.align		8
        /*00a8*/ 	.dword	_ZN34_INTERNAL_95bc40db_4_k_cu_958f98e14cuda3std6ranges3__45__cpo9iter_swapE
	.align		8
        /*00b0*/ 	.dword	_ZN34_INTERNAL_95bc40db_4_k_cu_958f98e14cuda3std6ranges3__45__cpo4nextE
	.align		8
        /*00b8*/ 	.dword	_ZN34_INTERNAL_95bc40db_4_k_cu_958f98e14cuda3std6ranges3__45__cpo4prevE
	.align		8
        /*00c0*/ 	.dword	_ZN34_INTERNAL_95bc40db_4_k_cu_958f98e14cuda3std6ranges3__45__cpo4dataE
	.align		8
        /*00c8*/ 	.dword	_ZN34_INTERNAL_95bc40db_4_k_cu_958f98e14cuda3std6ranges3__45__cpo5cdataE
	.align		8
        /*00d0*/ 	.dword	_ZN34_INTERNAL_95bc40db_4_k_cu_958f98e14cuda3std6ranges3__45__cpo4sizeE
	.align		8
        /*00d8*/ 	.dword	_ZN34_INTERNAL_95bc40db_4_k_cu_958f98e14cuda3std6ranges3__45__cpo5ssizeE
	.align		8
        /*00e0*/ 	.dword	_ZN34_INTERNAL_95bc40db_4_k_cu_958f98e14cuda3std6ranges3__45__cpo8distanceE
	.align		8
        /*00e8*/ 	.dword	_ZN34_INTERNAL_95bc40db_4_k_cu_958f98e16thrust24THRUST_300001_SM_1000_NS8cuda_cub3parE
	.align		8
        /*00f0*/ 	.dword	_ZN34_INTERNAL_95bc40db_4_k_cu_958f98e16thrust24THRUST_300001_SM_1000_NS8cuda_cub10par_nosyncE
	.align		8
        /*00f8*/ 	.dword	_ZN34_INTERNAL_95bc40db_4_k_cu_958f98e16thrust24THRUST_300001_SM_1000_NS6system6detail10sequential3seqE
	.align		8
        /*0100*/ 	.dword	_ZN34_INTERNAL_95bc40db_4_k_cu_958f98e16thrust24THRUST_300001_SM_1000_NS6system3cpp3parE
	.align		8
        /*0108*/ 	.dword	_ZN34_INTERNAL_95bc40db_4_k_cu_958f98e16thrust24THRUST_300001_SM_1000_NS12placeholders2_1E
	.align		8
        /*0110*/ 	.dword	_ZN34_INTERNAL_95bc40db_4_k_cu_958f98e16thrust24THRUST_300001_SM_1000_NS12placeholders2_2E
	.align		8
        /*0118*/ 	.dword	_ZN34_INTERNAL_95bc40db_4_k_cu_958f98e16thrust24THRUST_300001_SM_1000_NS12placeholders2_3E
	.align		8
        /*0120*/ 	.dword	_ZN34_INTERNAL_95bc40db_4_k_cu_958f98e16thrust24THRUST_300001_SM_1000_NS12placeholders2_4E
	.align		8
        /*0128*/ 	.dword	_ZN34_INTERNAL_95bc40db_4_k_cu_958f98e16thrust24THRUST_300001_SM_1000_NS12placeholders2_5E
	.align		8
        /*0130*/ 	.dword	_ZN34_INTERNAL_95bc40db_4_k_cu_958f98e16thrust24THRUST_300001_SM_1000_NS12placeholders2_6E
	.align		8
        /*0138*/ 	.dword	_ZN34_INTERNAL_95bc40db_4_k_cu_958f98e16thrust24THRUST_300001_SM_1000_NS12placeholders2_7E
	.align		8
        /*0140*/ 	.dword	_ZN34_INTERNAL_95bc40db_4_k_cu_958f98e16thrust24THRUST_300001_SM_1000_NS12placeholders2_8E
	.align		8
        /*0148*/ 	.dword	_ZN34_INTERNAL_95bc40db_4_k_cu_958f98e16thrust24THRUST_300001_SM_1000_NS12placeholders2_9E
	.align		8
        /*0150*/ 	.dword	_ZN34_INTERNAL_95bc40db_4_k_cu_958f98e16thrust24THRUST_300001_SM_1000_NS12placeholders3_10E
	.align		8
        /*0158*/ 	.dword	_ZN34_INTERNAL_95bc40db_4_k_cu_958f98e16thrust24THRUST_300001_SM_1000_NS3seqE
	.align		8
        /*0160*/ 	.dword	_ZN34_INTERNAL_95bc40db_4_k_cu_958f98e16thrust24THRUST_300001_SM_1000_NS6deviceE


//--------------------- .text._ZN3cub18CUB_300001_SM_10006detail8for_each13static_kernelINS2_12policy_hub_t12policy_500_tElN6thrust24THRUST_300001_SM_1000_NS8cuda_cub11__transform17unary_transform_fINS7_6detail15normal_iteratorINS7_10device_ptrIiEEEENS7_20permutation_iteratorISF_SF_EESF_N4cuda3std3__410__identityE18is_even_scatter_ifEEEEvT0_T1_ --------------------------
	.section	.text._ZN3cub18CUB_300001_SM_10006detail8for_each13static_kernelINS2_12policy_hub_t12policy_500_tElN6thrust24THRUST_300001_SM_1000_NS8cuda_cub11__transform17unary_transform_fINS7_6detail15normal_iteratorINS7_10device_ptrIiEEEENS7_20permutation_iteratorISF_SF_EESF_N4cuda3std3__410__identityE18is_even_scatter_ifEEEEvT0_T1_,"ax",@progbits
	.align	128
        .global         _ZN3cub18CUB_300001_SM_10006detail8for_each13static_kernelINS2_12policy_hub_t12policy_500_tElN6thrust24THRUST_300001_SM_1000_NS8cuda_cub11__transform17unary_transform_fINS7_6detail15normal_iteratorINS7_10device_ptrIiEEEENS7_20permutation_iteratorISF_SF_EESF_N4cuda3std3__410__identityE18is_even_scatter_ifEEEEvT0_T1_
        .type           _ZN3cub18CUB_300001_SM_10006detail8for_each13static_kernelINS2_12policy_hub_t12policy_500_tElN6thrust24THRUST_300001_SM_1000_NS8cuda_cub11__transform17unary_transform_fINS7_6detail15normal_iteratorINS7_10device_ptrIiEEEENS7_20permutation_iteratorISF_SF_EESF_N4cuda3std3__410__identityE18is_even_scatter_ifEEEEvT0_T1_,@function
        .size           _ZN3cub18CUB_300001_SM_10006detail8for_each13static_kernelINS2_12policy_hub_t12policy_500_tElN6thrust24THRUST_300001_SM_1000_NS8cuda_cub11__transform17unary_transform_fINS7_6detail15normal_iteratorINS7_10device_ptrIiEEEENS7_20permutation_iteratorISF_SF_EESF_N4cuda3std3__410__identityE18is_even_scatter_ifEEEEvT0_T1_,(.L_x_11 - _ZN3cub18CUB_300001_SM_10006detail8for_each13static_kernelINS2_12policy_hub_t12policy_500_tElN6thrust24THRUST_300001_SM_1000_NS8cuda_cub11__transform17unary_transform_fINS7_6detail15normal_iteratorINS7_10device_ptrIiEEEENS7_20permutation_iteratorISF_SF_EESF_N4cuda3std3__410__identityE18is_even_scatter_ifEEEEvT0_T1_)
        .other          _ZN3cub18CUB_300001_SM_10006detail8for_each13static_kernelINS2_12policy_hub_t12policy_500_tElN6thrust24THRUST_300001_SM_1000_NS8cuda_cub11__transform17unary_transform_fINS7_6detail15normal_iteratorINS7_10device_ptrIiEEEENS7_20permutation_iteratorISF_SF_EESF_N4cuda3std3__410__identityE18is_even_scatter_ifEEEEvT0_T1_,@"STO_CUDA_ENTRY STV_DEFAULT"
_ZN3cub18CUB_300001_SM_10006detail8for_each13static_kernelINS2_12policy_hub_t12policy_500_tElN6thrust24THRUST_300001_SM_1000_NS8cuda_cub11__transform17unary_transform_fINS7_6detail15normal_iteratorINS7_10device_ptrIiEEEENS7_20permutation_iteratorISF_SF_EESF_N4cuda3std3__410__identityE18is_even_scatter_ifEEEEvT0_T1_:
.text._ZN3cub18CUB_300001_SM_10006detail8for_each13static_kernelINS2_12policy_hub_t12policy_500_tElN6thrust24THRUST_300001_SM_1000_NS8cuda_cub11__transform17unary_transform_fINS7_6detail15normal_iteratorINS7_10device_ptrIiEEEENS7_20permutation_iteratorISF_SF_EESF_N4cuda3std3__410__identityE18is_even_scatter_ifEEEEvT0_T1_:
[----:B------:R-:W-:Y:S08]  /*0000*/  LDC R1, c[0x0][0x37c] ;  /* 0x0000df00ff017b82 */ /* 0x000ff00000000800 */
[----:B------:R-:W0:Y:S01]  /*0010*/  S2UR UR4, SR_CTAID.X ;  /* 0x00000000000479c3 */ /* 0x000e220000002500 */
[----:B------:R-:W1:Y:S01]  /*0020*/  LDCU.64 UR6, c[0x0][0x380] ;  /* 0x00007000ff0677ac */ /* 0x000e620008000a00 */
[----:B------:R-:W2:Y:S01]  /*0030*/  LDCU.64 UR8, c[0x0][0x358] ;  /* 0x00006b00ff0877ac */ /* 0x000ea20008000a00 */
[----:B0-----:R-:W-:-:S04]  /*0040*/  UIMAD.WIDE.U32 UR4, UR4, 0x200, URZ ;  /* 0x00000200040478a5 */ /* 0x001fc8000f8e00ff */
[----:B-1----:R-:W-:-:S04]  /*0050*/  UIADD3 UR6, UP0, UPT, -UR4, UR6, URZ ;  /* 0x0000000604067290 */ /* 0x002fc8000ff1e1ff */
[----:B------:R-:W-:Y:S02]  /*0060*/  UIADD3.X UR7, UPT, UPT, ~UR5, UR7, URZ, UP0, !UPT ;  /* 0x0000000705077290 */ /* 0x000fe400087fe5ff */
[----:B------:R-:W-:-:S04]  /*0070*/  UISETP.GE.U32.AND UP0, UPT, UR6, 0x200, UPT ;  /* 0x000002000600788c */ /* 0x000fc8000bf06070 */
[----:B------:R-:W-:-:S09]  /*0080*/  UISETP.GE.AND.EX UP0, UPT, UR7, URZ, UPT, UP0 ;  /* 0x000000ff0700728c */ /* 0x000fd2000bf06300 */
[----:B--2---:R-:W-:Y:S05]  /*0090*/  BRA.U !UP0, `(.L_x_0) ;  /* 0x0000000108807547 */ /* 0x004fea000b800000 */
[----:B------:R-:W0:Y:S01]  /*00a0*/  S2R R0, SR_TID.X ;  /* 0x0000000000007919 */ /* 0x000e220000002100 */
[----:B------:R-:W1:Y:S01]  /*00b0*/  LDCU.64 UR10, c[0x0][0x3a0] ;  /* 0x00007400ff0a77ac */ /* 0x000e620008000a00 */
[----:B------:R-:W2:Y:S01]  /*00c0*/  LDCU.64 UR12, c[0x0][0x390] ;  /* 0x00007200ff0c77ac */ /* 0x000ea20008000a00 */
[----:B0-----:R-:W-:-:S05]  /*00d0*/  IADD3 R0, P0, PT, R0, UR4, RZ ;  /* 0x0000000400007c10 */ /* 0x001fca000ff1e0ff */
[----:B------:R-:W-:Y:S02]  /*00e0*/  IMAD.X R5, RZ, RZ, UR5, P0 ;  /* 0x00000005ff057e24 */ /* 0x000fe400080e06ff */
[----:B------:R-:W-:-:S03]  /*00f0*/  IMAD.SHL.U32 R4, R0, 0x4, RZ ;  /* 0x0000000400047824 */ /* 0x000fc600078e00ff */
[----:B------:R-:W-:Y:S02]  /*0100*/  SHF.L.U64.HI R5, R0, 0x2, R5 ;  /* 0x0000000200057819 */ /* 0x000fe40000010205 */
[----:B-1----:R-:W-:-:S04]  /*0110*/  IADD3 R2, P0, PT, R4, UR10, RZ ;  /* 0x0000000a04027c10 */ /* 0x002fc8000ff1e0ff */
[----:B------:R-:W-:Y:S01]  /*0120*/  IADD3.X R3, PT, PT, R5, UR11, RZ, P0, !PT ;  /* 0x0000000b05037c10 */ /* 0x000fe200087fe4ff */
[----:B------:R-:W0:Y:S04]  /*0130*/  LDCU.64 UR10, c[0x0][0x388] ;  /* 0x00007100ff0a77ac */ /* 0x000e280008000a00 */
[----:B------:R-:W3:Y:S01]  /*0140*/  LDG.E R0, desc[UR8][R2.64] ;  /* 0x0000000802007981 */ /* 0x000ee2000c1e1900 */
[----:B--2---:R-:W-:-:S04]  /*0150*/  IADD3 R6, P2, PT, R4, UR12, RZ ;  /* 0x0000000c04067c10 */ /* 0x004fc8000ff5e0ff */
[----:B------:R-:W-:Y:S02]  /*0160*/  IADD3.X R7, PT, PT, R5, UR13, RZ, P2, !PT ;  /* 0x0000000d05077c10 */ /* 0x000fe400097fe4ff */
[----:B0-----:R-:W-:-:S04]  /*0170*/  IADD3 R4, P1, PT, R4, UR10, RZ ;  /* 0x0000000a04047c10 */ /* 0x001fc8000ff3e0ff */
[----:B------:R-:W-:Y:S02]  /*0180*/  IADD3.X R5, PT, PT, R5, UR11, RZ, P1, !PT ;  /* 0x0000000b05057c10 */ /* 0x000fe40008ffe4ff */
[----:B---3--:R-:W-:-:S04]  /*0190*/  LOP3.LUT R0, R0, 0x1, RZ, 0xc0, !PT ;  /* 0x0000000100007812 */ /* 0x008fc800078ec0ff */
[----:B------:R-:W-:-:S13]  /*01a0*/  ISETP.NE.U32.AND P0, PT, R0, 0x1, PT ;  /* 0x000000010000780c */ /* 0x000fda0003f05070 */
[----:B------:R-:W2:Y:S01]  /*01b0*/  @P0 LDG.E R11, desc[UR8][R6.64] ;  /* 0x00000008060b0981 */ /* 0x000ea2000c1e1900 */
[----:B------:R-:W2:Y:S03]  /*01c0*/  @P0 LDC.64 R8, c[0x0][0x398] ;  /* 0x0000e600ff080b82 */ /* 0x000ea60000000a00 */
[----:B------:R-:W3:Y:S01]  /*01d0*/  @P0 LDG.E R13, desc[UR8][R4.64] ;  /* 0x00000008040d0981 */ /* 0x000ee2000c1e1900 */
[----:B--2---:R-:W-:-:S05]  /*01e0*/  @P0 IMAD.WIDE R8, R11, 0x4, R8 ;  /* 0x000000040b080825 */ /* 0x004fca00078e0208 */
[----:B---3--:R0:W-:Y:S04]  /*01f0*/  @P0 STG.E desc[UR8][R8.64], R13 ;  /* 0x0000000d08000986 */ /* 0x0081e8000c101908 */
[----:B------:R-:W2:Y:S02]  /*0200*/  LDG.E R2, desc[UR8][R2.64+0x400] ;  /* 0x0004000802027981 */ /* 0x000ea4000c1e1900 */
[----:B--2---:R-:W-:-:S04]  /*0210*/  LOP3.LUT R0, R2, 0x1, RZ, 0xc0, !PT ;  /* 0x0000000102007812 */ /* 0x004fc800078ec0ff */
[----:B------:R-:W-:-:S13]  /*0220*/  ISETP.NE.U32.AND P0, PT, R0, 0x1, PT ;  /* 0x000000010000780c */ /* 0x000fda0003f05070 */
[----:B0-----:R-:W-:Y:S05]  /*0230*/  @!P0 EXIT ;  /* 0x000000000000894d */ /* 0x001fea0003800000 */
[----:B------:R-:W2:Y:S01]  /*0240*/  LDG.E R7, desc[UR8][R6.64+0x400] ;  /* 0x0004000806077981 */ /* 0x000ea2000c1e1900 */
[----:B------:R-:W2:Y:S03]  /*0250*/  LDC.64 R2, c[0x0][0x398] ;  /* 0x0000e600ff027b82 */ /* 0x000ea60000000a00 */
[----:B------:R-:W3:Y:S01]  /*0260*/  LDG.E R5, desc[UR8][R4.64+0x400] ;  /* 0x0004000804057981 */ /* 0x000ee2000c1e1900 */
[----:B--2---:R-:W-:-:S05]  /*0270*/  IMAD.WIDE R2, R7, 0x4, R2 ;  /* 0x0000000407027825 */ /* 0x004fca00078e0202 */
[----:B---3--:R-:W-:Y:S01]  /*0280*/  STG.E desc[UR8][R2.64], R5 ;  /* 0x0000000502007986 */ /* 0x008fe2000c101908 */
[----:B------:R-:W-:Y:S05]  /*0290*/  EXIT ;  /* 0x000000000000794d */ /* 0x000fea0003800000 */
.L_x_0:
[----:B------:R-:W0:Y:S01]  /*02a0*/  S2R R8, SR_TID.X ;  /* 0x0000000000087919 */ /* 0x000e220000002100 */
[----:B------:R-:W-:Y:S01]  /*02b0*/  USHF.R.S32.HI UR7, URZ, 0x1f, UR6 ;  /* 0x0000001fff077899 */ /* 0x000fe20008011406 */
[----:B------:R-:W-:Y:S05]  /*02c0*/  BSSY.RECONVERGENT B0, `(.L_x_1) ;  /* 0x000001f000007945 */ /* 0x000fea0003800200 */
[----:B------:R-:W-:Y:S01]  /*02d0*/  IMAD.U32 R2, RZ, RZ, UR7 ;  /* 0x00000007ff027e24 */ /* 0x000fe2000f8e00ff */
[C---:B0-----:R-:W-:Y:S01]  /*02e0*/  ISETP.LT.U32.AND P1, PT, R8.reuse, UR6, PT ;  /* 0x0000000608007c0c */ /* 0x041fe2000bf21070 */
[----:B------:R-:W-:-:S03]  /*02f0*/  VIADD R0, R8, 0x100 ;  /* 0x0000010008007836 */ /* 0x000fc60000000000 */
[----:B------:R-:W-:Y:S02]  /*0300*/  ISETP.GT.AND.EX P1, PT, R2, RZ, PT, P1 ;  /* 0x000000ff0200720c */ /* 0x000fe40003f24310 */
[----:B------:R-:W-:Y:S01]  /*0310*/  ISETP.LT.U32.AND P0, PT, R0, UR6, PT ;  /* 0x0000000600007c0c */ /* 0x000fe2000bf01070 */
[----:B------:R-:W-:-:S05]  /*0320*/  IMAD.U32 R0, RZ, RZ, UR7 ;  /* 0x00000007ff007e24 */ /* 0x000fca000f8e00ff */
[----:B------:R-:W-:-:S05]  /*0330*/  ISETP.GT.AND.EX P0, PT, R0, RZ, PT, P0 ;  /* 0x000000ff0000720c */ /* 0x000fca0003f04300 */
[----:B------:R-:W-:Y:S08]  /*0340*/  @!P1 BRA `(.L_x_2) ;  /* 0x0000000000589947 */ /* 0x000ff00003800000 */
[----:B------:R-:W0:Y:S01]  /*0350*/  LDCU.64 UR10, c[0x0][0x3a0] ;  /* 0x00007400ff0a77ac */ /* 0x000e220008000a00 */
[----:B------:R-:W-:-:S05]  /*0360*/  IADD3 R0, P1, PT, R8, UR4, RZ ;  /* 0x0000000408007c10 */ /* 0x000fca000ff3e0ff */
[----:B------:R-:W-:Y:S02]  /*0370*/  IMAD.X R3, RZ, RZ, UR5, P1 ;  /* 0x00000005ff037e24 */ /* 0x000fe400088e06ff */
[----:B------:R-:W-:-:S03]  /*0380*/  IMAD.SHL.U32 R6, R0, 0x4, RZ ;  /* 0x0000000400067824 */ /* 0x000fc600078e00ff */
[----:B------:R-:W-:Y:S02]  /*0390*/  SHF.L.U64.HI R7, R0, 0x2, R3 ;  /* 0x0000000200077819 */ /* 0x000fe40000010203 */
[----:B0-----:R-:W-:-:S04]  /*03a0*/  IADD3 R2, P1, PT, R6, UR10, RZ ;  /* 0x0000000a06027c10 */ /* 0x001fc8000ff3e0ff */
[----:B------:R-:W-:-:S05]  /*03b0*/  IADD3.X R3, PT, PT, R7, UR11, RZ, P1, !PT ;  /* 0x0000000b07037c10 */ /* 0x000fca0008ffe4ff */
[----:B------:R-:W2:Y:S02]  /*03c0*/  LDG.E R2, desc[UR8][R2.64] ;  /* 0x0000000802027981 */ /* 0x000ea4000c1e1900 */
[----:B--2---:R-:W-:-:S04]  /*03d0*/  LOP3.LUT R0, R2, 0x1, RZ, 0xc0, !PT ;  /* 0x0000000102007812 */ /* 0x004fc800078ec0ff */
[----:B------:R-:W-:-:S13]  /*03e0*/  ISETP.NE.U32.AND P1, PT, R0, 0x1, PT ;  /* 0x000000010000780c */ /* 0x000fda0003f25070 */
[----:B------:R-:W-:Y:S05]  /*03f0*/  @!P1 BRA `(.L_x_2) ;  /* 0x00000000002c9947 */ /* 0x000fea0003800000 */
[----:B------:R-:W0:Y:S01]  /*0400*/  LDCU.64 UR12, c[0x0][0x390] ;  /* 0x00007200ff0c77ac */ /* 0x000e220008000a00 */
[----:B------:R-:W1:Y:S01]  /*0410*/  LDC.64 R2, c[0x0][0x398] ;  /* 0x0000e600ff027b82 */ /* 0x000e620000000a00 */
[----:B------:R-:W2:Y:S01]  /*0420*/  LDCU.64 UR10, c[0x0][0x388] ;  /* 0x00007100ff0a77ac */ /* 0x000ea20008000a00 */
[----:B0-----:R-:W-:-:S04]  /*0430*/  IADD3 R4, P2, PT, R6, UR12, RZ ;  /* 0x0000000c06047c10 */ /* 0x001fc8000ff5e0ff */
[----:B------:R-:W-:Y:S02]  /*0440*/  IADD3.X R5, PT, PT, R7, UR13, RZ, P2, !PT ;  /* 0x0000000d07057c10 */ /* 0x000fe400097fe4ff */
[----:B--2---:R-:W-:-:S04]  /*0450*/  IADD3 R6, P1, PT, R6, UR10, RZ ;  /* 0x0000000a06067c10 */ /* 0x004fc8000ff3e0ff */
[----:B------:R-:W-:Y:S01]  /*0460*/  IADD3.X R7, PT, PT, R7, UR11, RZ, P1, !PT ;  /* 0x0000000b07077c10 */ /* 0x000fe20008ffe4ff */
[----:B------:R-:W1:Y:S05]  /*0470*/  LDG.E R5, desc[UR8][R4.64] ;  /* 0x0000000804057981 */ /* 0x000e6a000c1e1900 */
[----:B------:R-:W2:Y:S01]  /*0480*/  LDG.E R7, desc[UR8][R6.64] ;  /* 0x0000000806077981 */ /* 0x000ea2000c1e1900 */
[----:B-1----:R-:W-:-:S05]  /*0490*/  IMAD.WIDE R2, R5, 0x4, R2 ;  /* 0x0000000405027825 */ /* 0x002fca00078e0202 */
[----:B--2---:R0:W-:Y:S02]  /*04a0*/  STG.E desc[UR8][R2.64], R7 ;  /* 0x0000000702007986 */ /* 0x0041e4000c101908 */
.L_x_2:
[----:B------:R-:W-:Y:S05]  /*04b0*/  BSYNC.RECONVERGENT B0 ;  /* 0x0000000000007941 */ /* 0x000fea0003800200 */
.L_x_1:
[----:B------:R-:W-:Y:S05]  /*04c0*/  @!P0 EXIT ;  /* 0x000000000000894d */ /* 0x000fea0003800000 */
[----:B------:R-:W1:Y:S01]  /*04d0*/  LDCU.64 UR6, c[0x0][0x3a0] ;  /* 0x00007400ff0677ac */ /* 0x000e620008000a00 */
[----:B------:R-:W-:-:S05]  /*04e0*/  IADD3 R8, P0, PT, R8, UR4, RZ ;  /* 0x0000000408087c10 */ /* 0x000fca000ff1e0ff */
[----:B0-----:R-:W-:Y:S02]  /*04f0*/  IMAD.X R3, RZ, RZ, UR5, P0 ;  /* 0x00000005ff037e24 */ /* 0x001fe400080e06ff */
[----:B------:R-:W-:-:S03]  /*0500*/  IMAD.SHL.U32 R6, R8, 0x4, RZ ;  /* 0x0000000408067824 */ /* 0x000fc600078e00ff */
[----:B------:R-:W-:Y:S02]  /*0510*/  SHF.L.U64.HI R8, R8, 0x2, R3 ;  /* 0x0000000208087819 */ /* 0x000fe40000010203 */
[----:B-1----:R-:W-:-:S04]  /*0520*/  IADD3 R2, P0, PT, R6, UR6, RZ ;  /* 0x0000000606027c10 */ /* 0x002fc8000ff1e0ff */
[----:B------:R-:W-:-:S05]  /*0530*/  IADD3.X R3, PT, PT, R8, UR7, RZ, P0, !PT ;  /* 0x0000000708037c10 */ /* 0x000fca00087fe4ff */
[----:B------:R-:W2:Y:S02]  /*0540*/  LDG.E R2, desc[UR8][R2.64+0x400] ;  /* 0x0004000802027981 */ /* 0x000ea4000c1e1900 */
[----:B--2---:R-:W-:-:S04]  /*0550*/  LOP3.LUT R0, R2, 0x1, RZ, 0xc0, !PT ;  /* 0x0000000102007812 */ /* 0x004fc800078ec0ff */
[----:B------:R-:W-:-:S13]  /*0560*/  ISETP.NE.U32.AND P0, PT, R0, 0x1, PT ;  /* 0x000000010000780c */ /* 0x000fda0003f05070 */
[----:B------:R-:W-:Y:S05]  /*0570*/  @!P0 EXIT ;  /* 0x000000000000894d */ /* 0x000fea0003800000 */
        /* <DEDUP_REMOVED lines=10> */
[----:B--2---:R-:W-:Y:S01]  /*0620*/  STG.E desc[UR8][R2.64], R7 ;  /* 0x0000000702007986 */ /* 0x004fe2000c101908 */
[----:B------:R-:W-:Y:S05]  /*0630*/  EXIT ;  /* 0x000000000000794d */ /* 0x000fea0003800000 */
.L_x_3:
[----:B------:R-:W-:-:S00]  /*0640*/  BRA `(.L_x_3) ;  /* 0xfffffffc00fc7947 */ /* 0x000fc0000383ffff */
[----:B------:R-:W-:-:S00]  /*0650*/  NOP ;  /* 0x0000000000007918 */ /* 0x000fc00000000000 */
        /* <DEDUP_REMOVED lines=10> */
.L_x_11:


//--------------------- .text._ZN3cub18CUB_300001_SM_10006detail8for_each13static_kernelINS2_12policy_hub_t12policy_500_tElN6thrust24THRUST_300001_SM_1000_NS8cuda_cub11__transform17unary_transform_fINS7_6detail15normal_iteratorINS7_10device_ptrIiEEEENS7_20permutation_iteratorISF_SF_EESF_N4cuda3std3__410__identityESL_EEEEvT0_T1_ --------------------------
	.section	.text._ZN3cub18CUB_300001_SM_10006detail8for_each13static_kernelINS2_12policy_hub_t12policy_500_tElN6thrust24THRUST_300001_SM_1000_NS8cuda_cub11__transform17unary_transform_fINS7_6detail15normal_iteratorINS7_10device_ptrIiEEEENS7_20permutation_iteratorISF_SF_EESF_N4cuda3std3__410__identityESL_EEEEvT0_T1_,"ax",@progbits
	.align	128
        .global         _ZN3cub18CUB_300001_SM_10006detail8for_each13static_kernelINS2_12policy_hub_t12policy_500_tElN6thrust24THRUST_300001_SM_1000_NS8cuda_cub11__transform17unary_transform_fINS7_6detail15normal_iteratorINS7_10device_ptrIiEEEENS7_20permutation_iteratorISF_SF_EESF_N4cuda3std3__410__identityESL_EEEEvT0_T1_
        .type           _ZN3cub18CUB_300001_SM_10006detail8for_each13static_kernelINS2_12policy_hub_t12policy_500_tElN6thrust24THRUST_300001_SM_1000_NS8cuda_cub11__transform17unary_transform_fINS7_6detail15normal_iteratorINS7_10device_ptrIiEEEENS7_20permutation_iteratorISF_SF_EESF_N4cuda3std3__410__identityESL_EEEEvT0_T1_,@function
        .size           _ZN3cub18CUB_300001_SM_10006detail8for_each13static_kernelINS2_12policy_hub_t12policy_500_tElN6thrust24THRUST_300001_SM_1000_NS8cuda_cub11__transform17unary_transform_fINS7_6detail15normal_iteratorINS7_10device_ptrIiEEEENS7_20permutation_iteratorISF_SF_EESF_N4cuda3std3__410__identityESL_EEEEvT0_T1_,(.L_x_12 - _ZN3cub18CUB_300001_SM_10006detail8for_each13static_kernelINS2_12policy_hub_t12policy_500_tElN6thrust24THRUST_300001_SM_1000_NS8cuda_cub11__transform17unary_transform_fINS7_6detail15normal_iteratorINS7_10device_ptrIiEEEENS7_20permutation_iteratorISF_SF_EESF_N4cuda3std3__410__identityESL_EEEEvT0_T1_)
        .other          _ZN3cub18CUB_300001_SM_10006detail8for_each13static_kernelINS2_12policy_hub_t12policy_500_tElN6thrust24THRUST_300001_SM_1000_NS8cuda_cub11__transform17unary_transform_fINS7_6detail15normal_iteratorINS7_10device_ptrIiEEEENS7_20permutation_iteratorISF_SF_EESF_N4cuda3std3__410__identityESL_EEEEvT0_T1_,@"STO_CUDA_ENTRY STV_DEFAULT"
_ZN3cub18CUB_300001_SM_10006detail8for_each13static_kernelINS2_12policy_hub_t12policy_500_tElN6thrust24THRUST_300001_SM_1000_NS8cuda_cub11__transform17unary_transform_fINS7_6detail15normal_iteratorINS7_10device_ptrIiEEEENS7_20permutation_iteratorISF_SF_EESF_N4cuda3std3__410__identityESL_EEEEvT0_T1_:
.text._ZN3cub18CUB_300001_SM_10006detail8for_each13static_kernelINS2_12policy_hub_t12policy_500_tElN6thrust24THRUST_300001_SM_1000_NS8cuda_cub11__transform17unary_transform_fINS7_6detail15normal_iteratorINS7_10device_ptrIiEEEENS7_20permutation_iteratorISF_SF_EESF_N4cuda3std3__410__identityESL_EEEEvT0_T1_:
        /* <DEDUP_REMOVED lines=23> */
[----:B0-----:R-:W-:Y:S02]  /*0170*/  IADD3 R4, P1, PT, R4, UR10, RZ ;  /* 0x0000000a04047c10 */ /* 0x001fe4000ff3e0ff */
[----:B---3--:R-:W-:Y:S02]  /*0180*/  ISETP.NE.AND P0, PT, R5, RZ, PT ;  /* 0x000000ff0500720c */ /* 0x008fe40003f05270 */
[----:B------:R-:W-:-:S11]  /*0190*/  IADD3.X R5, PT, PT, R0, UR11, RZ, P1, !PT ;  /* 0x0000000b00057c10 */ /* 0x000fd60008ffe4ff */
[----:B------:R-:W2:Y:S01]  /*01a0*/  @P0 LDG.E R11, desc[UR8][R6.64] ;  /* 0x00000008060b0981 */ /* 0x000ea2000c1e1900 */
[----:B------:R-:W2:Y:S03]  /*01b0*/  @P0 LDC.64 R8, c[0x0][0x398] ;  /* 0x0000e600ff080b82 */ /* 0x000ea60000000a00 */
[----:B------:R-:W3:Y:S01]  /*01c0*/  @P0 LDG.E R13, desc[UR8][R4.64] ;  /* 0x00000008040d0981 */ /* 0x000ee2000c1e1900 */
[----:B--2---:R-:W-:-:S05]  /*01d0*/  @P0 IMAD.WIDE R8, R11, 0x4, R8 ;  /* 0x000000040b080825 */ /* 0x004fca00078e0208 */
[----:B---3--:R0:W-:Y:S04]  /*01e0*/  @P0 STG.E desc[UR8][R8.64], R13 ;  /* 0x0000000d08000986 */ /* 0x0081e8000c101908 */
[----:B------:R-:W2:Y:S02]  /*01f0*/  LDG.E R2, desc[UR8][R2.64+0x400] ;  /* 0x0004000802027981 */ /* 0x000ea4000c1e1900 */
[----:B--2---:R-:W-:-:S13]  /*0200*/  ISETP.NE.AND P0, PT, R2, RZ, PT ;  /* 0x000000ff0200720c */ /* 0x004fda0003f05270 */
[----:B0-----:R-:W-:Y:S05]  /*0210*/  @!P0 EXIT ;  /* 0x000000000000894d */ /* 0x001fea0003800000 */
[----:B------:R-:W2:Y:S01]  /*0220*/  LDG.E R7, desc[UR8][R6.64+0x400] ;  /* 0x0004000806077981 */ /* 0x000ea2000c1e1900 */
[----:B------:R-:W2:Y:S03]  /*0230*/  LDC.64 R2, c[0x0][0x398] ;  /* 0x0000e600ff027b82 */ /* 0x000ea60000000a00 */
[----:B------:R-:W3:Y:S01]  /*0240*/  LDG.E R5, desc[UR8][R4.64+0x400] ;  /* 0x0004000804057981 */ /* 0x000ee2000c1e1900 */
[----:B--2---:R-:W-:-:S05]  /*0250*/  IMAD.WIDE R2, R7, 0x4, R2 ;  /* 0x0000000407027825 */ /* 0x004fca00078e0202 */
[----:B---3--:R-:W-:Y:S01]  /*0260*/  STG.E desc[UR8][R2.64], R5 ;  /* 0x0000000502007986 */ /* 0x008fe2000c101908 */
[----:B------:R-:W-:Y:S05]  /*0270*/  EXIT ;  /* 0x000000000000794d */ /* 0x000fea0003800000 */
.L_x_4:
        /* <DEDUP_REMOVED lines=19> */
[----:B--2---:R-:W-:-:S13]  /*03b0*/  ISETP.NE.AND P1, PT, R2, RZ, PT ;  /* 0x000000ff0200720c */ /* 0x004fda0003f25270 */
        /* <DEDUP_REMOVED lines=12> */
.L_x_6:
[----:B------:R-:W-:Y:S05]  /*0480*/  BSYNC.RECONVERGENT B0 ;  /* 0x0000000000007941 */ /* 0x000fea0003800200 */
.L_x_5:
        /* <DEDUP_REMOVED lines=9> */
[----:B--2---:R-:W-:-:S13]  /*0520*/  ISETP.NE.AND P0, PT, R2, RZ, PT ;  /* 0x000000ff0200720c */ /* 0x004fda0003f05270 */
        /* <DEDUP_REMOVED lines=13> */
.L_x_7:
        /* <DEDUP_REMOVED lines=16> */
.L_x_12:


//--------------------- .text._ZN3cub18CUB_300001_SM_10006detail8for_each13static_kernelINS2_12policy_hub_t12policy_500_tEmN6thrust24THRUST_300001_SM_1000_NS8cuda_cub20__uninitialized_fill7functorINS7_10device_ptrIiEEiEEEEvT0_T1_ --------------------------
	.section	.text._ZN3cub18CUB_300001_SM_10006detail8for_each13static_kernelINS2_12policy_hub_t12policy_500_tEmN6thrust24THRUST_300001_SM_1000_NS8cuda_cub20__uninitialized_fill7functorINS7_10device_ptrIiEEiEEEEvT0_T1_,"ax",@progbits
	.align	128
        .global         _ZN3cub18CUB_300001_SM_10006detail8for_each13static_kernelINS2_12policy_hub_t12policy_500_tEmN6thrust24THRUST_300001_SM_1000_NS8cuda_cub20__uninitialized_fill7functorINS7_10device_ptrIiEEiEEEEvT0_T1_
        .type           _ZN3cub18CUB_300001_SM_10006detail8for_each13static_kernelINS2_12policy_hub_t12policy_500_tEmN6thrust24THRUST_300001_SM_1000_NS8cuda_cub20__uninitialized_fill7functorINS7_10device_ptrIiEEiEEEEvT0_T1_,@function
        .size           _ZN3cub18CUB_300001_SM_10006detail8for_each13static_kernelINS2_12policy_hub_t12policy_500_tEmN6thrust24THRUST_300001_SM_1000_NS8cuda_cub20__uninitialized_fill7functorINS7_10device_ptrIiEEiEEEEvT0_T1_,(.L_x_13 - _ZN3cub18CUB_300001_SM_10006detail8for_each13static_kernelINS2_12policy_hub_t12policy_500_tEmN6thrust24THRUST_300001_SM_1000_NS8cuda_cub20__uninitialized_fill7functorINS7_10device_ptrIiEEiEEEEvT0_T1_)
        .other          _ZN3cub18CUB_300001_SM_10006detail8for_each13static_kernelINS2_12policy_hub_t12policy_500_tEmN6thrust24THRUST_300001_SM_1000_NS8cuda_cub20__uninitialized_fill7functorINS7_10device_ptrIiEEiEEEEvT0_T1_,@"STO_CUDA_ENTRY STV_DEFAULT"
_ZN3cub18CUB_300001_SM_10006detail8for_each13static_kernelINS2_12policy_hub_t12policy_500_tEmN6thrust24THRUST_300001_SM_1000_NS8cuda_cub20__uninitialized_fill7functorINS7_10device_ptrIiEEiEEEEvT0_T1_:
.text._ZN3cub18CUB_300001_SM_10006detail8for_each13static_kernelINS2_12policy_hub_t12policy_500_tEmN6thrust24THRUST_300001_SM_1000_NS8cuda_cub20__uninitialized_fill7functorINS7_10device_ptrIiEEiEEEEvT0_T1_:
        /* <DEDUP_REMOVED lines=8> */
[----:B------:R-:W-:-:S09]  /*0080*/  UISETP.GE.U32.AND.EX UP0, UPT, UR7, URZ, UPT, UP0 ;  /* 0x000000ff0700728c */ /* 0x000fd2000bf06100 */
[----:B--2---:R-:W-:Y:S05]  /*0090*/  BRA.U !UP0, `(.L_x_8) ;  /* 0x0000000108287547 */ /* 0x004fea000b800000 */
[----:B------:R-:W0:Y:S01]  /*00a0*/  S2R R0, SR_TID.X ;  /* 0x0000000000007919 */ /* 0x000e220000002100 */
[----:B------:R-:W1:Y:S01]  /*00b0*/  LDCU.64 UR6, c[0x0][0x388] ;  /* 0x00007100ff0677ac */ /* 0x000e620008000a00 */
[----:B------:R-:W2:Y:S01]  /*00c0*/  LDC R5, c[0x0][0x390] ;  /* 0x0000e400ff057b82 */ /* 0x000ea20000000800 */
[----:B0-----:R-:W-:-:S05]  /*00d0*/  IADD3 R0, P0, PT, R0, UR4, RZ ;  /* 0x0000000400007c10 */ /* 0x001fca000ff1e0ff */
[----:B------:R-:W-:Y:S01]  /*00e0*/  IMAD.X R3, RZ, RZ, UR5, P0 ;  /* 0x00000005ff037e24 */ /* 0x000fe200080e06ff */
[----:B-1----:R-:W-:-:S04]  /*00f0*/  LEA R2, P0, R0, UR6, 0x2 ;  /* 0x0000000600027c11 */ /* 0x002fc8000f8010ff */
[----:B------:R-:W-:-:S05]  /*0100*/  LEA.HI.X R3, R0, UR7, R3, 0x2, P0 ;  /* 0x0000000700037c11 */ /* 0x000fca00080f1403 */
[----:B--2---:R-:W-:Y:S04]  /*0110*/  STG.E desc[UR8][R2.64], R5 ;  /* 0x0000000502007986 */ /* 0x004fe8000c101908 */
[----:B------:R-:W-:Y:S01]  /*0120*/  STG.E desc[UR8][R2.64+0x400], R5 ;  /* 0x0004000502007986 */ /* 0x000fe2000c101908 */
[----:B------:R-:W-:Y:S05]  /*0130*/  EXIT ;  /* 0x000000000000794d */ /* 0x000fea0003800000 */
.L_x_8:
[----:B------:R-:W0:Y:S01]  /*0140*/  S2R R0, SR_TID.X ;  /* 0x0000000000007919 */ /* 0x000e220000002100 */
[----:B------:R-:W-:Y:S01]  /*0150*/  IMAD.U32 R2, RZ, RZ, UR7 ;  /* 0x00000007ff027e24 */ /* 0x000fe2000f8e00ff */
[----:B------:R-:W1:Y:S01]  /*0160*/  LDCU.64 UR10, c[0x0][0x388] ;  /* 0x00007100ff0a77ac */ /* 0x000e620008000a00 */
[----:B------:R-:W-:Y:S01]  /*0170*/  IMAD.U32 R4, RZ, RZ, UR7 ;  /* 0x00000007ff047e24 */ /* 0x000fe2000f8e00ff */
[----:B0-----:R-:W-:-:S04]  /*0180*/  ISETP.LT.U32.AND P0, PT, R0, UR6, PT ;  /* 0x0000000600007c0c */ /* 0x001fc8000bf01070 */
[----:B------:R-:W-:Y:S01]  /*0190*/  ISETP.GT.U32.AND.EX P0, PT, R2, RZ, PT, P0 ;  /* 0x000000ff0200720c */ /* 0x000fe20003f04100 */
[C---:B------:R-:W-:Y:S01]  /*01a0*/  VIADD R2, R0.reuse, 0x100 ;  /* 0x0000010000027836 */ /* 0x040fe20000000000 */
[----:B------:R-:W-:-:S04]  /*01b0*/  IADD3 R0, P2, PT, R0, UR4, RZ ;  /* 0x0000000400007c10 */ /* 0x000fc8000ff5e0ff */
[----:B------:R-:W-:Y:S01]  /*01c0*/  ISETP.LT.U32.AND P1, PT, R2, UR6, PT ;  /* 0x0000000602007c0c */ /* 0x000fe2000bf21070 */
[----:B------:R-:W-:Y:S01]  /*01d0*/  IMAD.X R3, RZ, RZ, UR5, P2 ;  /* 0x00000005ff037e24 */ /* 0x000fe200090e06ff */
[----:B-1----:R-:W-:Y:S02]  /*01e0*/  LEA R2, P2, R0, UR10, 0x2 ;  /* 0x0000000a00027c11 */ /* 0x002fe4000f8410ff */
[----:B------:R-:W-:Y:S02]  /*01f0*/  ISETP.GT.U32.AND.EX P1, PT, R4, RZ, PT, P1 ;  /* 0x000000ff0400720c */ /* 0x000fe40003f24110 */
[----:B------:R-:W-:Y:S01]  /*0200*/  LEA.HI.X R3, R0, UR11, R3, 0x2, P2 ;  /* 0x0000000b00037c11 */ /* 0x000fe200090f1403 */
[----:B------:R-:W0:Y:S04]  /*0210*/  @P0 LDC R5, c[0x0][0x390] ;  /* 0x0000e400ff050b82 */ /* 0x000e280000000800 */
[----:B0-----:R0:W-:Y:S06]  /*0220*/  @P0 STG.E desc[UR8][R2.64], R5 ;  /* 0x0000000502000986 */ /* 0x0011ec000c101908 */
[----:B------:R-:W-:Y:S05]  /*0230*/  @!P1 EXIT ;  /* 0x000000000000994d */ /* 0x000fea0003800000 */
[----:B0-----:R-:W0:Y:S02]  /*0240*/  LDC R5, c[0x0][0x390] ;  /* 0x0000e400ff057b82 */ /* 0x001e240000000800 */
[----:B0-----:R-:W-:Y:S01]  /*0250*/  STG.E desc[UR8][R2.64+0x400], R5 ;  /* 0x0004000502007986 */ /* 0x001fe2000c101908 */
[----:B------:R-:W-:Y:S05]  /*0260*/  EXIT ;  /* 0x000000000000794d */ /* 0x000fea0003800000 */
.L_x_9:
        /* <DEDUP_REMOVED lines=9> */
.L_x_13:


//--------------------- .text._ZN3cub18CUB_300001_SM_10006detail11EmptyKernelIvEEvv --------------------------
	.section	.text._ZN3cub18CUB_300001_SM_10006detail11EmptyKernelIvEEvv,"ax",@progbits
	.align	128
        .global         _ZN3cub18CUB_300001_SM_10006detail11EmptyKernelIvEEvv
        .type           _ZN3cub18CUB_300001_SM_10006detail11EmptyKernelIvEEvv,@function
        .size           _ZN3cub18CUB_300001_SM_10006detail11EmptyKernelIvEEvv,(.L_x_14 - _ZN3cub18CUB_300001_SM_10006detail11EmptyKernelIvEEvv)
        .other          _ZN3cub18CUB_300001_SM_10006detail11EmptyKernelIvEEvv,@"STO_CUDA_ENTRY STV_DEFAULT"
_ZN3cub18CUB_300001_SM_10006detail11EmptyKernelIvEEvv:
.text._ZN3cub18CUB_300001_SM_10006detail11EmptyKernelIvEEvv:
[----:B------:R-:W-:Y:S01]  /*0000*/  LDC R1, c[0x0][0x37c] ;  /* 0x0000df00ff017b82 */ /* 0x000fe20000000800 */
[----:B------:R-:W-:Y:S05]  /*0010*/  EXIT ;  /* 0x000000000000794d */ /* 0x000fea0003800000 */
.L_x_10:
        /* <DEDUP_REMOVED lines=14> */
.L_x_14:


//--------------------- .nv.shared.reserved.0     --------------------------
	.section	.nv.shared.reserved.0,"aw",@nobits
	.weak		__nv_reservedSMEM_offset_0_alias
	.size		__nv_reservedSMEM_offset_0_alias, 0, 64
	.other		__nv_reservedSMEM_offset_0_alias,@"STO_CUDA_RESERVED_SHARED STV_DEFAULT"
__nv_reservedSMEM_offset_0_alias:
	.zero		0
	.zero		64


//--------------------- .nv.global                --------------------------
	.section	.nv.global,"aw",@nobits
.nv.global:
	.type		_ZN34_INTERNAL_95bc40db_4_k_cu_958f98e16thrust24THRUST_300001_SM_1000_NS12placeholders2_8E,@object
	.size		_ZN34_INTERNAL_95bc40db_4_k_cu_958f98e16thrust24THRUST_300001_SM_1000_NS12placeholders2_8E,(_ZN34_INTERNAL_95bc40db_4_k_cu_958f98e14cuda3std3__436_GLOBAL__N__95bc40db_4_k_cu_958f98e16ignoreE - _ZN34_INTERNAL_95bc40db_4_k_cu_958f98e16thrust24THRUST_300001_SM_1000_NS12placeholders2_8E)
_ZN34_INTERNAL_95bc40db_4_k_cu_958f98e16thrust24THRUST_300001_SM_1000_NS12placeholders2_8E:
	.zero		1
	.type		_ZN34_INTERNAL_95bc40db_4_k_cu_958f98e14cuda3std3__436_GLOBAL__N__95bc40db_4_k_cu_958f98e16ignoreE,@object
	.size		_ZN34_INTERNAL_95bc40db_4_k_cu_958f98e14cuda3std3__436_GLOBAL__N__95bc40db_4_k_cu_958f98e16ignoreE,(_ZN34_INTERNAL_95bc40db_4_k_cu_958f98e14cuda3std6ranges3__45__cpo4dataE - _ZN34_INTERNAL_95bc40db_4_k_cu_958f98e14cuda3std3__436_GLOBAL__N__95bc40db_4_k_cu_958f98e16ignoreE)
_ZN34_INTERNAL_95bc40db_4_k_cu_958f98e14cuda3std3__436_GLOBAL__N__95bc40db_4_k_cu_958f98e16ignoreE:
	.zero		1
	.type		_ZN34_INTERNAL_95bc40db_4_k_cu_958f98e14cuda3std6ranges3__45__cpo4dataE,@object
	.size		_ZN34_INTERNAL_95bc40db_4_k_cu_958f98e14cuda3std6ranges3__45__cpo4dataE,(_ZN34_INTERNAL_95bc40db_4_k_cu_958f98e16thrust24THRUST_300001_SM_1000_NS6system3cpp3parE - _ZN34_INTERNAL_95bc40db_4_k_cu_958f98e14cuda3std6ranges3__45__cpo4dataE)
_ZN34_INTERNAL_95bc40db_4_k_cu_958f98e14cuda3std6ranges3__45__cpo4dataE:
	.zero		1
	.type		_ZN34_INTERNAL_95bc40db_4_k_cu_958f98e16thrust24THRUST_300001_SM_1000_NS6system3cpp3parE,@object
	.size		_ZN34_INTERNAL_95bc40db_4_k_cu_958f98e16thrust24THRUST_300001_SM_1000_NS6system3cpp3parE,(_ZN34_INTERNAL_95bc40db_4_k_cu_958f98e14cuda3std3__45__cpo5beginE - _ZN34_INTERNAL_95bc40db_4_k_cu_958f98e16thrust24THRUST_300001_SM_1000_NS6system3cpp3parE)
_ZN34_INTERNAL_95bc40db_4_k_cu_958f98e16thrust24THRUST_300001_SM_1000_NS6system3cpp3parE:
	.zero		1
	.type		_ZN34_INTERNAL_95bc40db_4_k_cu_958f98e14cuda3std3__45__cpo5beginE,@object
	.size		_ZN34_INTERNAL_95bc40db_4_k_cu_958f98e14cuda3std3__45__cpo5beginE,(_ZN34_INTERNAL_95bc40db_4_k_cu_958f98e14cuda3std6ranges3__45__cpo5beginE - _ZN34_INTERNAL_95bc40db_4_k_cu_958f98e14cuda3std3__45__cpo5beginE)
_ZN34_INTERNAL_95bc40db_4_k_cu_958f98e14cuda3std3__45__cpo5beginE:
	.zero		1
	.type		_ZN34_INTERNAL_95bc40db_4_k_cu_958f98e14cuda3std6ranges3__45__cpo5beginE,@object
	.size		_ZN34_INTERNAL_95bc40db_4_k_cu_958f98e14cuda3std6ranges3__45__cpo5beginE,(_ZN34_INTERNAL_95bc40db_4_k_cu_958f98e16thrust24THRUST_300001_SM_1000_NS6deviceE - _ZN34_INTERNAL_95bc40db_4_k_cu_958f98e14cuda3std6ranges3__45__cpo5beginE)
_ZN34_INTERNAL_95bc40db_4_k_cu_958f98e14cuda3std6ranges3__45__cpo5beginE:
	.zero		1
	.type		_ZN34_INTERNAL_95bc40db_4_k_cu_958f98e16thrust24THRUST_300001_SM_1000_NS6deviceE,@object
	.size		_ZN34_INTERNAL_95bc40db_4_k_cu_958f98e16thrust24THRUST_300001_SM_1000_NS6deviceE,(_ZN34_INTERNAL_95bc40db_4_k_cu_958f98e14cuda3std3__47nulloptE - _ZN34_INTERNAL_95bc40db_4_k_cu_958f98e16thrust24THRUST_300001_SM_1000_NS6deviceE)
_ZN34_INTERNAL_95bc40db_4_k_cu_958f98e16thrust24THRUST_300001_SM_1000_NS6deviceE:
	.zero		1
	.type		_ZN34_INTERNAL_95bc40db_4_k_cu_958f98e14cuda3std3__47nulloptE,@object
	.size		_ZN34_INTERNAL_95bc40db_4_k_cu_958f98e14cuda3std3__47nulloptE,(_ZN34_INTERNAL_95bc40db_4_k_cu_958f98e14cuda3std6ranges3__45__cpo8distanceE - _ZN34_INTERNAL_95bc40db_4_k_cu_958f98e14cuda3std3__47nulloptE)
_ZN34_INTERNAL_95bc40db_4_k_cu_958f98e14cuda3std3__47nulloptE:
	.zero		1
	.type		_ZN34_INTERNAL_95bc40db_4_k_cu_958f98e14cuda3std6ranges3__45__cpo8distanceE,@object
	.size		_ZN34_INTERNAL_95bc40db_4_k_cu_958f98e14cuda3std6ranges3__45__cpo8distanceE,(_ZN34_INTERNAL_95bc40db_4_k_cu_958f98e16thrust24THRUST_300001_SM_1000_NS12placeholders2_4E - _ZN34_INTERNAL_95bc40db_4_k_cu_958f98e14cuda3std6ranges3__45__cpo8distanceE)
_ZN34_INTERNAL_95bc40db_4_k_cu_958f98e14cuda3std6ranges3__45__cpo8distanceE:
	.zero		1
	.type		_ZN34_INTERNAL_95bc40db_4_k_cu_958f98e16thrust24THRUST_300001_SM_1000_NS12placeholders2_4E,@object
	.size		_ZN34_INTERNAL_95bc40db_4_k_cu_958f98e16thrust24THRUST_300001_SM_1000_NS12placeholders2_4E,(_ZN34_INTERNAL_95bc40db_4_k_cu_958f98e14cuda3std3__45__cpo6rbeginE - _ZN34_INTERNAL_95bc40db_4_k_cu_958f98e16thrust24THRUST_300001_SM_1000_NS12placeholders2_4E)
_ZN34_INTERNAL_95bc40db_4_k_cu_958f98e16thrust24THRUST_300001_SM_1000_NS12placeholders2_4E:
	.zero		1
	.type		_ZN34_INTERNAL_95bc40db_4_k_cu_958f98e14cuda3std3__45__cpo6rbeginE,@object
	.size		_ZN34_INTERNAL_95bc40db_4_k_cu_958f98e14cuda3std3__45__cpo6rbeginE,(_ZN34_INTERNAL_95bc40db_4_k_cu_958f98e14cuda3std6ranges3__45__cpo7advanceE - _ZN34_INTERNAL_95bc40db_4_k_cu_958f98e14cuda3std3__45__cpo6rbeginE)
_ZN34_INTERNAL_95bc40db_4_k_cu_958f98e14cuda3std3__45__cpo6rbeginE:
	.zero		1
	.type		_ZN34_INTERNAL_95bc40db_4_k_cu_958f98e14cuda3std6ranges3__45__cpo7advanceE,@object
	.size		_ZN34_INTERNAL_95bc40db_4_k_cu_958f98e14cuda3std6ranges3__45__cpo7advanceE,(_ZN34_INTERNAL_95bc40db_4_k_cu_958f98e16thrust24THRUST_300001_SM_1000_NS12placeholders3_10E - _ZN34_INTERNAL_95bc40db_4_k_cu_958f98e14cuda3std6ranges3__45__cpo7advanceE)
_ZN34_INTERNAL_95bc40db_4_k_cu_958f98e14cuda3std6ranges3__45__cpo7advanceE:
	.zero		1
	.type		_ZN34_INTERNAL_95bc40db_4_k_cu_958f98e16thrust24THRUST_300001_SM_1000_NS12placeholders3_10E,@object
	.size		_ZN34_INTERNAL_95bc40db_4_k_cu_958f98e16thrust24THRUST_300001_SM_1000_NS12placeholders3_10E,(_ZN34_INTERNAL_95bc40db_4_k_cu_958f98e14cuda3std3__48in_placeE - _ZN34_INTERNAL_95bc40db_4_k_cu_958f98e16thrust24THRUST_300001_SM_1000_NS12placeholders3_10E)
_ZN34_INTERNAL_95bc40db_4_k_cu_958f98e16thrust24THRUST_300001_SM_1000_NS12placeholders3_10E:
	.zero		1
	.type		_ZN34_INTERNAL_95bc40db_4_k_cu_958f98e14cuda3std3__48in_placeE,@object
	.size		_ZN34_INTERNAL_95bc40db_4_k_cu_958f98e14cuda3std3__48in_placeE,(_ZN34_INTERNAL_95bc40db_4_k_cu_958f98e14cuda3std6ranges3__45__cpo4sizeE - _ZN34_INTERNAL_95bc40db_4_k_cu_958f98e14cuda3std3__48in_placeE)
_ZN34_INTERNAL_95bc40db_4_k_cu_958f98e14cuda3std3__48in_placeE:
	.zero		1
	.type		_ZN34_INTERNAL_95bc40db_4_k_cu_958f98e14cuda3std6ranges3__45__cpo4sizeE,@object
	.size		_ZN34_INTERNAL_95bc40db_4_k_cu_958f98e14cuda3std6ranges3__45__cpo4sizeE,(_ZN34_INTERNAL_95bc40db_4_k_cu_958f98e16thrust24THRUST_300001_SM_1000_NS12placeholders2_2E - _ZN34_INTERNAL_95bc40db_4_k_cu_958f98e14cuda3std6ranges3__45__cpo4sizeE)
_ZN34_INTERNAL_95bc40db_4_k_cu_958f98e14cuda3std6ranges3__45__cpo4sizeE:
	.zero		1
	.type		_ZN34_INTERNAL_95bc40db_4_k_cu_958f98e16thrust24THRUST_300001_SM_1000_NS12placeholders2_2E,@object
	.size		_ZN34_INTERNAL_95bc40db_4_k_cu_958f98e16thrust24THRUST_300001_SM_1000_NS12placeholders2_2E,(_ZN34_INTERNAL_95bc40db_4_k_cu_958f98e14cuda3std3__45__cpo6cbeginE - _ZN34_INTERNAL_95bc40db_4_k_cu_958f98e16thrust24THRUST_300001_SM_1000_NS12placeholders2_2E)
_ZN34_INTERNAL_95bc40db_4_k_cu_958f98e16thrust24THRUST_300001_SM_1000_NS12placeholders2_2E:
	.zero		1
	.type		_ZN34_INTERNAL_95bc40db_4_k_cu_958f98e14cuda3std3__45__cpo6cbeginE,@object
	.size		_ZN34_INTERNAL_95bc40db_4_k_cu_958f98e14cuda3std3__45__cpo6cbeginE,(_ZN34_INTERNAL_95bc40db_4_k_cu_958f98e14cuda3std6ranges3__45__cpo6cbeginE - _ZN34_INTERNAL_95bc40db_4_k_cu_958f98e14cuda3std3__45__cpo6cbeginE)
_ZN34_INTERNAL_95bc40db_4_k_cu_958f98e14cuda3std3__45__cpo6cbeginE:
	.zero		1
	.type		_ZN34_INTERNAL_95bc40db_4_k_cu_958f98e14cuda3std6ranges3__45__cpo6cbeginE,@object
	.size		_ZN34_INTERNAL_95bc40db_4_k_cu_958f98e14cuda3std6ranges3__45__cpo6cbeginE,(_ZN34_INTERNAL_95bc40db_4_k_cu_958f98e16thrust24THRUST_300001_SM_1000_NS12placeholders2_6E - _ZN34_INTERNAL_95bc40db_4_k_cu_958f98e14cuda3std6ranges3__45__cpo6cbeginE)
_ZN34_INTERNAL_95bc40db_4_k_cu_958f98e14cuda3std6ranges3__45__cpo6cbeginE:
	.zero		1
	.type		_ZN34_INTERNAL_95bc40db_4_k_cu_958f98e16thrust24THRUST_300001_SM_1000_NS12placeholders2_6E,@object
	.size		_ZN34_INTERNAL_95bc40db_4_k_cu_958f98e16thrust24THRUST_300001_SM_1000_NS12placeholders2_6E,(_ZN34_INTERNAL_95bc40db_4_k_cu_958f98e14cuda3std3__45__cpo7crbeginE - _ZN34_INTERNAL_95bc40db_4_k_cu_958f98e16thrust24THRUST_300001_SM_1000_NS12placeholders2_6E)
_ZN34_INTERNAL_95bc40db_4_k_cu_958f98e16thrust24THRUST_300001_SM_1000_NS12placeholders2_6E:
	.zero		1
	.type		_ZN34_INTERNAL_95bc40db_4_k_cu_958f98e14cuda3std3__45__cpo7crbeginE,@object
	.size		_ZN34_INTERNAL_95bc40db_4_k_cu_958f98e14cuda3std3__45__cpo7crbeginE,(_ZN34_INTERNAL_95bc40db_4_k_cu_958f98e14cuda3std6ranges3__45__cpo4nextE - _ZN34_INTERNAL_95bc40db_4_k_cu_958f98e14cuda3std3__45__cpo7crbeginE)
_ZN34_INTERNAL_95bc40db_4_k_cu_958f98e14cuda3std3__45__cpo7crbeginE:
	.zero		1
	.type		_ZN34_INTERNAL_95bc40db_4_k_cu_958f98e14cuda3std6ranges3__45__cpo4nextE,@object
	.size		_ZN34_INTERNAL_95bc40db_4_k_cu_958f98e14cuda3std6ranges3__45__cpo4nextE,(_ZN34_INTERNAL_95bc40db_4_k_cu_958f98e14cuda3std6ranges3__45__cpo4swapE - _ZN34_INTERNAL_95bc40db_4_k_cu_958f98e14cuda3std6ranges3__45__cpo4nextE)
_ZN34_INTERNAL_95bc40db_4_k_cu_958f98e14cuda3std6ranges3__45__cpo4nextE:
	.zero		1
	.type		_ZN34_INTERNAL_95bc40db_4_k_cu_958f98e14cuda3std6ranges3__45__cpo4swapE,@object
	.size		_ZN34_INTERNAL_95bc40db_4_k_cu_958f98e14cuda3std6ranges3__45__cpo4swapE,(_ZN34_INTERNAL_95bc40db_4_k_cu_958f98e16thrust24THRUST_300001_SM_1000_NS8cuda_cub10par_nosyncE - _ZN34_INTERNAL_95bc40db_4_k_cu_958f98e14cuda3std6ranges3__45__cpo4swapE)
_ZN34_INTERNAL_95bc40db_4_k_cu_958f98e14cuda3std6ranges3__45__cpo4swapE:
	.zero		1
	.type		_ZN34_INTERNAL_95bc40db_4_k_cu_958f98e16thrust24THRUST_300001_SM_1000_NS8cuda_cub10par_nosyncE,@object
	.size		_ZN34_INTERNAL_95bc40db_4_k_cu_958f98e16thrust24THRUST_300001_SM_1000_NS8cuda_cub10par_nosyncE,(_ZN34_INTERNAL_95bc40db_4_k_cu_958f98e16thrust24THRUST_300001_SM_1000_NS3seqE - _ZN34_INTERNAL_95bc40db_4_k_cu_958f98e16thrust24THRUST_300001_SM_1000_NS8cuda_cub10par_nosyncE)
_ZN34_INTERNAL_95bc40db_4_k_cu_958f98e16thrust24THRUST_300001_SM_1000_NS8cuda_cub10par_nosyncE:
	.zero		1
	.type		_ZN34_INTERNAL_95bc40db_4_k_cu_958f98e16thrust24THRUST_300001_SM_1000_NS3seqE,@object
	.size		_ZN34_INTERNAL_95bc40db_4_k_cu_958f98e16thrust24THRUST_300001_SM_1000_NS3seqE,(_ZN34_INTERNAL_95bc40db_4_k_cu_958f98e14cuda3std3__420unreachable_sentinelE - _ZN34_INTERNAL_95bc40db_4_k_cu_958f98e16thrust24THRUST_300001_SM_1000_NS3seqE)
_ZN34_INTERNAL_95bc40db_4_k_cu_958f98e16thrust24THRUST_300001_SM_1000_NS3seqE:
	.zero		1
	.type		_ZN34_INTERNAL_95bc40db_4_k_cu_958f98e14cuda3std3__420unreachable_sentinelE,@object
	.size		_ZN34_INTERNAL_95bc40db_4_k_cu_958f98e14cuda3std3__420unreachable_sentinelE,(_ZN34_INTERNAL_95bc40db_4_k_cu_958f98e14cuda3std6ranges3__45__cpo5ssizeE - _ZN34_INTERNAL_95bc40db_4_k_cu_958f98e14cuda3std3__420unreachable_sentinelE)
_ZN34_INTERNAL_95bc40db_4_k_cu_958f98e14cuda3std3__420unreachable_sentinelE:
	.zero		1
	.type		_ZN34_INTERNAL_95bc40db_4_k_cu_958f98e14cuda3std6ranges3__45__cpo5ssizeE,@object
	.size		_ZN34_INTERNAL_95bc40db_4_k_cu_958f98e14cuda3std6ranges3__45__cpo5ssizeE,(_ZN34_INTERNAL_95bc40db_4_k_cu_958f98e16thrust24THRUST_300001_SM_1000_NS12placeholders2_3E - _ZN34_INTERNAL_95bc40db_4_k_cu_958f98e14cuda3std6ranges3__45__cpo5ssizeE)
_ZN34_INTERNAL_95bc40db_4_k_cu_958f98e14cuda3std6ranges3__45__cpo5ssizeE:
	.zero		1
	.type		_ZN34_INTERNAL_95bc40db_4_k_cu_958f98e16thrust24THRUST_300001_SM_1000_NS12placeholders2_3E,@object
	.size		_ZN34_INTERNAL_95bc40db_4_k_cu_958f98e16thrust24THRUST_300001_SM_1000_NS12placeholders2_3E,(_ZN34_INTERNAL_95bc40db_4_k_cu_958f98e14cuda3std3__45__cpo4cendE - _ZN34_INTERNAL_95bc40db_4_k_cu_958f98e16thrust24THRUST_300001_SM_1000_NS12placeholders2_3E)
_ZN34_INTERNAL_95bc40db_4_k_cu_958f98e16thrust24THRUST_300001_SM_1000_NS12placeholders2_3E:
	.zero		1
	.type		_ZN34_INTERNAL_95bc40db_4_k_cu_958f98e14cuda3std3__45__cpo4cendE,@object
	.size		_ZN34_INTERNAL_95bc40db_4_k_cu_958f98e14cuda3std3__45__cpo4cendE,(_ZN34_INTERNAL_95bc40db_4_k_cu_958f98e14cuda3std6ranges3__45__cpo4cendE - _ZN34_INTERNAL_95bc40db_4_k_cu_958f98e14cuda3std3__45__cpo4cendE)
_ZN34_INTERNAL_95bc40db_4_k_cu_958f98e14cuda3std3__45__cpo4cendE:
	.zero		1
	.type		_ZN34_INTERNAL_95bc40db_4_k_cu_958f98e14cuda3std6ranges3__45__cpo4cendE,@object
	.size		_ZN34_INTERNAL_95bc40db_4_k_cu_958f98e14cuda3std6ranges3__45__cpo4cendE,(_ZN34_INTERNAL_95bc40db_4_k_cu_958f98e16thrust24THRUST_300001_SM_1000_NS12placeholders2_7E - _ZN34_INTERNAL_95bc40db_4_k_cu_958f98e14cuda3std6ranges3__45__cpo4cendE)
_ZN34_INTERNAL_95bc40db_4_k_cu_958f98e14cuda3std6ranges3__45__cpo4cendE:
	.zero		1
	.type		_ZN34_INTERNAL_95bc40db_4_k_cu_958f98e16thrust24THRUST_300001_SM_1000_NS12placeholders2_7E,@object
	.size		_ZN34_INTERNAL_95bc40db_4_k_cu_958f98e16thrust24THRUST_300001_SM_1000_NS12placeholders2_7E,(_ZN34_INTERNAL_95bc40db_4_k_cu_958f98e14cuda3std3__45__cpo5crendE - _ZN34_INTERNAL_95bc40db_4_k_cu_958f98e16thrust24THRUST_300001_SM_1000_NS12placeholders2_7E)
_ZN34_INTERNAL_95bc40db_4_k_cu_958f98e16thrust24THRUST_300001_SM_1000_NS12placeholders2_7E:
	.zero		1
	.type		_ZN34_INTERNAL_95bc40db_4_k_cu_958f98e14cuda3std3__45__cpo5crendE,@object
	.size		_ZN34_INTERNAL_95bc40db_4_k_cu_958f98e14cuda3std3__45__cpo5crendE,(_ZN34_INTERNAL_95bc40db_4_k_cu_958f98e14cuda3std6ranges3__45__cpo4prevE - _ZN34_INTERNAL_95bc40db_4_k_cu_958f98e14cuda3std3__45__cpo5crendE)
_ZN34_INTERNAL_95bc40db_4_k_cu_958f98e14cuda3std3__45__cpo5crendE:
	.zero		1
	.type		_ZN34_INTERNAL_95bc40db_4_k_cu_958f98e14cuda3std6ranges3__45__cpo4prevE,@object
	.size		_ZN34_INTERNAL_95bc40db_4_k_cu_958f98e14cuda3std6ranges3__45__cpo4prevE,(_ZN34_INTERNAL_95bc40db_4_k_cu_958f98e14cuda3std6ranges3__45__cpo9iter_moveE - _ZN34_INTERNAL_95bc40db_4_k_cu_958f98e14cuda3std6ranges3__45__cpo4prevE)
_ZN34_INTERNAL_95bc40db_4_k_cu_958f98e14cuda3std6ranges3__45__cpo4prevE:
	.zero		1
	.type		_ZN34_INTERNAL_95bc40db_4_k_cu_958f98e14cuda3std6ranges3__45__cpo9iter_moveE,@object
	.size		_ZN34_INTERNAL_95bc40db_4_k_cu_958f98e14cuda3std6ranges3__45__cpo9iter_moveE,(_ZN34_INTERNAL_95bc40db_4_k_cu_958f98e16thrust24THRUST_300001_SM_1000_NS6system6detail10sequential3seqE - _ZN34_INTERNAL_95bc40db_4_k_cu_958f98e14cuda3std6ranges3__45__cpo9iter_moveE)
_ZN34_INTERNAL_95bc40db_4_k_cu_958f98e14cuda3std6ranges3__45__cpo9iter_moveE:
	.zero		1
	.type		_ZN34_INTERNAL_95bc40db_4_k_cu_958f98e16thrust24THRUST_300001_SM_1000_NS6system6detail10sequential3seqE,@object
	.size		_ZN34_INTERNAL_95bc40db_4_k_cu_958f98e16thrust24THRUST_300001_SM_1000_NS6system6detail10sequential3seqE,(_ZN34_INTERNAL_95bc40db_4_k_cu_958f98e16thrust24THRUST_300001_SM_1000_NS12placeholders2_9E - _ZN34_INTERNAL_95bc40db_4_k_cu_958f98e16thrust24THRUST_300001_SM_1000_NS6system6detail10sequential3seqE)
_ZN34_INTERNAL_95bc40db_4_k_cu_958f98e16thrust24THRUST_300001_SM_1000_NS6system6detail10sequential3seqE:
	.zero		1
	.type		_ZN34_INTERNAL_95bc40db_4_k_cu_958f98e16thrust24THRUST_300001_SM_1000_NS12placeholders2_9E,@object
	.size		_ZN34_INTERNAL_95bc40db_4_k_cu_958f98e16thrust24THRUST_300001_SM_1000_NS12placeholders2_9E,(_ZN34_INTERNAL_95bc40db_4_k_cu_958f98e14cuda3std3__419piecewise_constructE - _ZN34_INTERNAL_95bc40db_4_k_cu_958f98e16thrust24THRUST_300001_SM_1000_NS12placeholders2_9E)
_ZN34_INTERNAL_95bc40db_4_k_cu_958f98e16thrust24THRUST_300001_SM_1000_NS12placeholders2_9E:
	.zero		1
	.type		_ZN34_INTERNAL_95bc40db_4_k_cu_958f98e14cuda3std3__419piecewise_constructE,@object
	.size		_ZN34_INTERNAL_95bc40db_4_k_cu_958f98e14cuda3std3__419piecewise_constructE,(_ZN34_INTERNAL_95bc40db_4_k_cu_958f98e14cuda3std6ranges3__45__cpo5cdataE - _ZN34_INTERNAL_95bc40db_4_k_cu_958f98e14cuda3std3__419piecewise_constructE)
_ZN34_INTERNAL_95bc40db_4_k_cu_958f98e14cuda3std3__419piecewise_constructE:
	.zero		1
	.type		_ZN34_INTERNAL_95bc40db_4_k_cu_958f98e14cuda3std6ranges3__45__cpo5cdataE,@object
	.size		_ZN34_INTERNAL_95bc40db_4_k_cu_958f98e14cuda3std6ranges3__45__cpo5cdataE,(_ZN34_INTERNAL_95bc40db_4_k_cu_958f98e16thrust24THRUST_300001_SM_1000_NS12placeholders2_1E - _ZN34_INTERNAL_95bc40db_4_k_cu_958f98e14cuda3std6ranges3__45__cpo5cdataE)
_ZN34_INTERNAL_95bc40db_4_k_cu_958f98e14cuda3std6ranges3__45__cpo5cdataE:
	.zero		1
	.type		_ZN34_INTERNAL_95bc40db_4_k_cu_958f98e16thrust24THRUST_300001_SM_1000_NS12placeholders2_1E,@object
	.size		_ZN34_INTERNAL_95bc40db_4_k_cu_958f98e16thrust24THRUST_300001_SM_1000_NS12placeholders2_1E,(_ZN34_INTERNAL_95bc40db_4_k_cu_958f98e14cuda3std3__45__cpo3endE - _ZN34_INTERNAL_95bc40db_4_k_cu_958f98e16thrust24THRUST_300001_SM_1000_NS12placeholders2_1E)
_ZN34_INTERNAL_95bc40db_4_k_cu_958f98e16thrust24THRUST_300001_SM_1000_NS12placeholders2_1E:
	.zero		1
	.type		_ZN34_INTERNAL_95bc40db_4_k_cu_958f98e14cuda3std3__45__cpo3endE,@object
	.size		_ZN34_INTERNAL_95bc40db_4_k_cu_958f98e14cuda3std3__45__cpo3endE,(_ZN34_INTERNAL_95bc40db_4_k_cu_958f98e14cuda3std6ranges3__45__cpo3endE - _ZN34_INTERNAL_95bc40db_4_k_cu_958f98e14cuda3std3__45__cpo3endE)
_ZN34_INTERNAL_95bc40db_4_k_cu_958f98e14cuda3std3__45__cpo3endE:
	.zero		1
	.type		_ZN34_INTERNAL_95bc40db_4_k_cu_958f98e14cuda3std6ranges3__45__cpo3endE,@object
	.size		_ZN34_INTERNAL_95bc40db_4_k_cu_958f98e14cuda3std6ranges3__45__cpo3endE,(_ZN34_INTERNAL_95bc40db_4_k_cu_958f98e16thrust24THRUST_300001_SM_1000_NS12placeholders2_5E - _ZN34_INTERNAL_95bc40db_4_k_cu_958f98e14cuda3std6ranges3__45__cpo3endE)
_ZN34_INTERNAL_95bc40db_4_k_cu_958f98e14cuda3std6ranges3__45__cpo3endE:
	.zero		1
	.type		_ZN34_INTERNAL_95bc40db_4_k_cu_958f98e16thrust24THRUST_300001_SM_1000_NS12placeholders2_5E,@object
	.size		_ZN34_INTERNAL_95bc40db_4_k_cu_958f98e16thrust24THRUST_300001_SM_1000_NS12placeholders2_5E,(_ZN34_INTERNAL_95bc40db_4_k_cu_958f98e14cuda3std3__45__cpo4rendE - _ZN34_INTERNAL_95bc40db_4_k_cu_958f98e16thrust24THRUST_300001_SM_1000_NS12placeholders2_5E)
_ZN34_INTERNAL_95bc40db_4_k_cu_958f98e16thrust24THRUST_300001_SM_1000_NS12placeholders2_5E:
	.zero		1
	.type		_ZN34_INTERNAL_95bc40db_4_k_cu_958f98e14cuda3std3__45__cpo4rendE,@object
	.size		_ZN34_INTERNAL_95bc40db_4_k_cu_958f98e14cuda3std3__45__cpo4rendE,(_ZN34_INTERNAL_95bc40db_4_k_cu_958f98e14cuda3std6ranges3__45__cpo9iter_swapE - _ZN34_INTERNAL_95bc40db_4_k_cu_958f98e14cuda3std3__45__cpo4rendE)
_ZN34_INTERNAL_95bc40db_4_k_cu_958f98e14cuda3std3__45__cpo4rendE:
	.zero		1
	.type		_ZN34_INTERNAL_95bc40db_4_k_cu_958f98e14cuda3std6ranges3__45__cpo9iter_swapE,@object
	.size		_ZN34_INTERNAL_95bc40db_4_k_cu_958f98e14cuda3std6ranges3__45__cpo9iter_swapE,(_ZN34_INTERNAL_95bc40db_4_k_cu_958f98e14cuda3std3__48unexpectE - _ZN34_INTERNAL_95bc40db_4_k_cu_958f98e14cuda3std6ranges3__45__cpo9iter_swapE)
_ZN34_INTERNAL_95bc40db_4_k_cu_958f98e14cuda3std6ranges3__45__cpo9iter_swapE:
	.zero		1
	.type		_ZN34_INTERNAL_95bc40db_4_k_cu_958f98e14cuda3std3__48unexpectE,@object
	.size		_ZN34_INTERNAL_95bc40db_4_k_cu_958f98e14cuda3std3__48unexpectE,(_ZN34_INTERNAL_95bc40db_4_k_cu_958f98e16thrust24THRUST_300001_SM_1000_NS8cuda_cub3parE - _ZN34_INTERNAL_95bc40db_4_k_cu_958f98e14cuda3std3__48unexpectE)
_ZN34_INTERNAL_95bc40db_4_k_cu_958f98e14cuda3std3__48unexpectE:
	.zero		1
	.type		_ZN34_INTERNAL_95bc40db_4_k_cu_958f98e16thrust24THRUST_300001_SM_1000_NS8cuda_cub3parE,@object
	.size		_ZN34_INTERNAL_95bc40db_4_k_cu_958f98e16thrust24THRUST_300001_SM_1000_NS8cuda_cub3parE,(.L_29 - _ZN34_INTERNAL_95bc40db_4_k_cu_958f98e16thrust24THRUST_300001_SM_1000_NS8cuda_cub3parE)
_ZN34_INTERNAL_95bc40db_4_k_cu_958f98e16thrust24THRUST_300001_SM_1000_NS8cuda_cub3parE:
	.zero		1
.L_29:


//--------------------- .nv.constant0._ZN3cub18CUB_300001_SM_10006detail8for_each13static_kernelINS2_12policy_hub_t12policy_500_tElN6thrust24THRUST_300001_SM_1000_NS8cuda_cub11__transform17unary_transform_fINS7_6detail15normal_iteratorINS7_10device_ptrIiEEEENS7_20permutation_iteratorISF_SF_EESF_N4cuda3std3__410__identityE18is_even_scatter_ifEEEEvT0_T1_ --------------------------
	.section	.nv.constant0._ZN3cub18CUB_300001_SM_10006detail8for_each13static_kernelINS2_12policy_hub_t12policy_500_tElN6thrust24THRUST_300001_SM_1000_NS8cuda_cub11__transform17unary_transform_fINS7_6detail15normal_iteratorINS7_10device_ptrIiEEEENS7_20permutation_iteratorISF_SF_EESF_N4cuda3std3__410__identityE18is_even_scatter_ifEEEEvT0_T1_,"a",@progbits
	.sectionflags	@""
	.align	4
.nv.constant0._ZN3cub18CUB_300001_SM_10006detail8for_each13static_kernelINS2_12policy_hub_t12policy_500_tElN6thrust24THRUST_300001_SM_1000_NS8cuda_cub11__transform17unary_transform_fINS7_6detail15normal_iteratorINS7_10device_ptrIiEEEENS7_20permutation_iteratorISF_SF_EESF_N4cuda3std3__410__identityE18is_even_scatter_ifEEEEvT0_T1_:
	.zero		944


//--------------------- .nv.constant0._ZN3cub18CUB_300001_SM_10006detail8for_each13static_kernelINS2_12policy_hub_t12policy_500_tElN6thrust24THRUST_300001_SM_1000_NS8cuda_cub11__transform17unary_transform_fINS7_6detail15normal_iteratorINS7_10device_ptrIiEEEENS7_20permutation_iteratorISF_SF_EESF_N4cuda3std3__410__identityESL_EEEEvT0_T1_ --------------------------
	.section	.nv.constant0._ZN3cub18CUB_300001_SM_10006detail8for_each13static_kernelINS2_12policy_hub_t12policy_500_tElN6thrust24THRUST_300001_SM_1000_NS8cuda_cub11__transform17unary_transform_fINS7_6detail15normal_iteratorINS7_10device_ptrIiEEEENS7_20permutation_iteratorISF_SF_EESF_N4cuda3std3__410__identityESL_EEEEvT0_T1_,"a",@progbits
	.sectionflags	@""
	.align	4
.nv.constant0._ZN3cub18CUB_300001_SM_10006detail8for_each13static_kernelINS2_12policy_hub_t12policy_500_tElN6thrust24THRUST_300001_SM_1000_NS8cuda_cub11__transform17unary_transform_fINS7_6detail15normal_iteratorINS7_10device_ptrIiEEEENS7_20permutation_iteratorISF_SF_EESF_N4cuda3std3__410__identityESL_EEEEvT0_T1_:
	.zero		944


//--------------------- .nv.constant0._ZN3cub18CUB_300001_SM_10006detail8for_each13static_kernelINS2_12policy_hub_t12policy_500_tEmN6thrust24THRUST_300001_SM_1000_NS8cuda_cub20__uninitialized_fill7functorINS7_10device_ptrIiEEiEEEEvT0_T1_ --------------------------
	.section	.nv.constant0._ZN3cub18CUB_300001_SM_10006detail8for_each13static_kernelINS2_12policy_hub_t12policy_500_tEmN6thrust24THRUST_300001_SM_1000_NS8cuda_cub20__uninitialized_fill7functorINS7_10device_ptrIiEEiEEEEvT0_T1_,"a",@progbits
	.sectionflags	@""
	.align	4
.nv.constant0._ZN3cub18CUB_300001_SM_10006detail8for_each13static_kernelINS2_12policy_hub_t12policy_500_tEmN6thrust24THRUST_300001_SM_1000_NS8cuda_cub20__uninitialized_fill7functorINS7_10device_ptrIiEEiEEEEvT0_T1_:
	.zero		920


//--------------------- .nv.constant0._ZN3cub18CUB_300001_SM_10006detail11EmptyKernelIvEEvv --------------------------
	.section	.nv.constant0._ZN3cub18CUB_300001_SM_10006detail11EmptyKernelIvEEvv,"a",@progbits
	.sectionflags	@""
	.align	4
.nv.constant0._ZN3cub18CUB_300001_SM_10006detail11EmptyKernelIvEEvv:
	.zero		896


//--------------------- SYMBOLS --------------------------

	.type		.nv.reservedSmem.offset0,@object
	.size		.nv.reservedSmem.offset0,0x4
